//
// Generated by NVIDIA NVVM Compiler
//
// Compiler Build ID: CL-36424714
// Cuda compilation tools, release 13.0, V13.0.88
// Based on NVVM 20.0.0
//

.version 9.0
.target sm_100
.address_size 64

	// .globl	_Z10initkerneli
.extern .func  (.param .b64 func_retval0) malloc
(
	.param .b64 malloc_param_0
)
;
.global .align 4 .b8 precalc_xorwow_matrix[102400];
.global .align 4 .b8 precalc_xorwow_offset_matrix[102400];
.global .align 4 .b8 mrg32k3aM1[2304];
.global .align 4 .b8 mrg32k3aM2[2304];
.global .align 4 .b8 mrg32k3aM1SubSeq[2016];
.global .align 4 .b8 mrg32k3aM2SubSeq[2016];
.global .align 4 .b8 mrg32k3aM1Seq[2304];
.global .align 4 .b8 mrg32k3aM2Seq[2304];
.const .align 8 .b8 __cr_lgamma_table[72];
.global .align 8 .b8 curand_states[32];
.const .align 4 .u32 steps_per_kernel_call = 200;
.const .align 4 .u32 steps_per_period = 2000;
.const .align 4 .u32 periods = 1;
.const .align 4 .u32 number_of_threads = 4;
.const .align 4 .u32 afterstep_every = 1;
.const .align 4 .f32 dt = 0f3B094AC8;
.shared .align 4 .b8 data[192];
.global .align 4 .b8 __cudart_i2opi_f[24] = {65, 144, 67, 60, 153, 149, 98, 219, 192, 221, 52, 245, 209, 87, 39, 252, 41, 21, 68, 78, 110, 131, 249, 162};

.visible .entry _Z10initkerneli(
	.param .u32 _Z10initkerneli_param_0
)
{
	.reg .pred 	%p<25>;
	.reg .b32 	%r<411>;
	.reg .b64 	%rd<19>;

	ld.param.u32 	%r182, [_Z10initkerneli_param_0];
	mov.u32 	%r183, %tid.x;
	mov.u32 	%r184, %ctaid.x;
	mov.u32 	%r185, %ntid.x;
	mad.lo.s32 	%r186, %r184, %r185, %r183;
	{ // callseq 0, 0
	.param .b64 param0;
	st.param.b64 	[param0], 48;
	.param .b64 retval0;
	call.uni (retval0), 
	malloc, 
	(
	param0
	);
	ld.param.b64 	%rd8, [retval0];
	} // callseq 0
	cvt.s64.s32 	%rd2, %r186;
	xor.b32  	%r187, %r182, -1429050551;
	mul.lo.s32 	%r188, %r187, 1099087573;
	setp.gt.s32 	%p1, %r182, -1;
	selp.b32 	%r189, -644748465, -1947113066, %p1;
	add.s32 	%r190, %r189, %r188;
	add.s32 	%r191, %r190, 6615241;
	add.s32 	%r192, %r188, 123456789;
	st.v2.u32 	[%rd8], {%r191, %r192};
	xor.b32  	%r193, %r188, 362436069;
	add.s32 	%r194, %r189, 521288629;
	st.v2.u32 	[%rd8+8], {%r193, %r194};
	xor.b32  	%r195, %r189, 88675123;
	add.s32 	%r196, %r188, 5783321;
	st.v2.u32 	[%rd8+16], {%r195, %r196};
	setp.eq.s32 	%p2, %r186, 0;
	@%p2 bra 	$L__BB0_42;
	mov.b32 	%r317, 0;
	mov.u64 	%rd10, precalc_xorwow_matrix;
	mov.u64 	%rd18, %rd2;
$L__BB0_2:
	and.b64  	%rd4, %rd18, 3;
	setp.eq.s64 	%p3, %rd4, 0;
	@%p3 bra 	$L__BB0_41;
	mul.wide.u32 	%rd9, %r317, 3200;
	add.s64 	%rd5, %rd10, %rd9;
	cvt.u32.u64 	%r2, %rd4;
	mov.b32 	%r318, 0;
$L__BB0_4:
	mov.b32 	%r331, 0;
	mov.u32 	%r332, %r331;
	mov.u32 	%r333, %r331;
	mov.u32 	%r334, %r331;
	mov.u32 	%r335, %r331;
	mov.u32 	%r324, %r331;
$L__BB0_5:
	mul.wide.u32 	%rd11, %r324, 4;
	add.s64 	%rd12, %rd8, %rd11;
	ld.u32 	%r10, [%rd12+4];
	shl.b32 	%r11, %r324, 5;
	mov.b32 	%r330, 0;
$L__BB0_6:
	.pragma "nounroll";
	shr.u32 	%r201, %r10, %r330;
	and.b32  	%r202, %r201, 1;
	setp.eq.b32 	%p4, %r202, 1;
	not.pred 	%p5, %p4;
	add.s32 	%r203, %r11, %r330;
	mul.lo.s32 	%r204, %r203, 5;
	mul.wide.u32 	%rd13, %r204, 4;
	add.s64 	%rd6, %rd5, %rd13;
	@%p5 bra 	$L__BB0_8;
	ld.global.u32 	%r205, [%rd6];
	xor.b32  	%r335, %r335, %r205;
	ld.global.u32 	%r206, [%rd6+4];
	xor.b32  	%r334, %r334, %r206;
	ld.global.u32 	%r207, [%rd6+8];
	xor.b32  	%r333, %r333, %r207;
	ld.global.u32 	%r208, [%rd6+12];
	xor.b32  	%r332, %r332, %r208;
	ld.global.u32 	%r209, [%rd6+16];
	xor.b32  	%r331, %r331, %r209;
$L__BB0_8:
	and.b32  	%r211, %r201, 2;
	setp.eq.s32 	%p6, %r211, 0;
	@%p6 bra 	$L__BB0_10;
	ld.global.u32 	%r212, [%rd6+20];
	xor.b32  	%r335, %r335, %r212;
	ld.global.u32 	%r213, [%rd6+24];
	xor.b32  	%r334, %r334, %r213;
	ld.global.u32 	%r214, [%rd6+28];
	xor.b32  	%r333, %r333, %r214;
	ld.global.u32 	%r215, [%rd6+32];
	xor.b32  	%r332, %r332, %r215;
	ld.global.u32 	%r216, [%rd6+36];
	xor.b32  	%r331, %r331, %r216;
$L__BB0_10:
	and.b32  	%r218, %r201, 4;
	setp.eq.s32 	%p7, %r218, 0;
	@%p7 bra 	$L__BB0_12;
	ld.global.u32 	%r219, [%rd6+40];
	xor.b32  	%r335, %r335, %r219;
	ld.global.u32 	%r220, [%rd6+44];
	xor.b32  	%r334, %r334, %r220;
	ld.global.u32 	%r221, [%rd6+48];
	xor.b32  	%r333, %r333, %r221;
	ld.global.u32 	%r222, [%rd6+52];
	xor.b32  	%r332, %r332, %r222;
	ld.global.u32 	%r223, [%rd6+56];
	xor.b32  	%r331, %r331, %r223;
$L__BB0_12:
	and.b32  	%r225, %r201, 8;
	setp.eq.s32 	%p8, %r225, 0;
	@%p8 bra 	$L__BB0_14;
	ld.global.u32 	%r226, [%rd6+60];
	xor.b32  	%r335, %r335, %r226;
	ld.global.u32 	%r227, [%rd6+64];
	xor.b32  	%r334, %r334, %r227;
	ld.global.u32 	%r228, [%rd6+68];
	xor.b32  	%r333, %r333, %r228;
	ld.global.u32 	%r229, [%rd6+72];
	xor.b32  	%r332, %r332, %r229;
	ld.global.u32 	%r230, [%rd6+76];
	xor.b32  	%r331, %r331, %r230;
$L__BB0_14:
	and.b32  	%r232, %r201, 16;
	setp.eq.s32 	%p9, %r232, 0;
	@%p9 bra 	$L__BB0_16;
	ld.global.u32 	%r233, [%rd6+80];
	xor.b32  	%r335, %r335, %r233;
	ld.global.u32 	%r234, [%rd6+84];
	xor.b32  	%r334, %r334, %r234;
	ld.global.u32 	%r235, [%rd6+88];
	xor.b32  	%r333, %r333, %r235;
	ld.global.u32 	%r236, [%rd6+92];
	xor.b32  	%r332, %r332, %r236;
	ld.global.u32 	%r237, [%rd6+96];
	xor.b32  	%r331, %r331, %r237;
$L__BB0_16:
	and.b32  	%r239, %r201, 32;
	setp.eq.s32 	%p10, %r239, 0;
	@%p10 bra 	$L__BB0_18;
	ld.global.u32 	%r240, [%rd6+100];
	xor.b32  	%r335, %r335, %r240;
	ld.global.u32 	%r241, [%rd6+104];
	xor.b32  	%r334, %r334, %r241;
	ld.global.u32 	%r242, [%rd6+108];
	xor.b32  	%r333, %r333, %r242;
	ld.global.u32 	%r243, [%rd6+112];
	xor.b32  	%r332, %r332, %r243;
	ld.global.u32 	%r244, [%rd6+116];
	xor.b32  	%r331, %r331, %r244;
$L__BB0_18:
	and.b32  	%r246, %r201, 64;
	setp.eq.s32 	%p11, %r246, 0;
	@%p11 bra 	$L__BB0_20;
	ld.global.u32 	%r247, [%rd6+120];
	xor.b32  	%r335, %r335, %r247;
	ld.global.u32 	%r248, [%rd6+124];
	xor.b32  	%r334, %r334, %r248;
	ld.global.u32 	%r249, [%rd6+128];
	xor.b32  	%r333, %r333, %r249;
	ld.global.u32 	%r250, [%rd6+132];
	xor.b32  	%r332, %r332, %r250;
	ld.global.u32 	%r251, [%rd6+136];
	xor.b32  	%r331, %r331, %r251;
$L__BB0_20:
	and.b32  	%r253, %r201, 128;
	setp.eq.s32 	%p12, %r253, 0;
	@%p12 bra 	$L__BB0_22;
	ld.global.u32 	%r254, [%rd6+140];
	xor.b32  	%r335, %r335, %r254;
	ld.global.u32 	%r255, [%rd6+144];
	xor.b32  	%r334, %r334, %r255;
	ld.global.u32 	%r256, [%rd6+148];
	xor.b32  	%r333, %r333, %r256;
	ld.global.u32 	%r257, [%rd6+152];
	xor.b32  	%r332, %r332, %r257;
	ld.global.u32 	%r258, [%rd6+156];
	xor.b32  	%r331, %r331, %r258;
$L__BB0_22:
	and.b32  	%r260, %r201, 256;
	setp.eq.s32 	%p13, %r260, 0;
	@%p13 bra 	$L__BB0_24;
	ld.global.u32 	%r261, [%rd6+160];
	xor.b32  	%r335, %r335, %r261;
	ld.global.u32 	%r262, [%rd6+164];
	xor.b32  	%r334, %r334, %r262;
	ld.global.u32 	%r263, [%rd6+168];
	xor.b32  	%r333, %r333, %r263;
	ld.global.u32 	%r264, [%rd6+172];
	xor.b32  	%r332, %r332, %r264;
	ld.global.u32 	%r265, [%rd6+176];
	xor.b32  	%r331, %r331, %r265;
$L__BB0_24:
	and.b32  	%r267, %r201, 512;
	setp.eq.s32 	%p14, %r267, 0;
	@%p14 bra 	$L__BB0_26;
	ld.global.u32 	%r268, [%rd6+180];
	xor.b32  	%r335, %r335, %r268;
	ld.global.u32 	%r269, [%rd6+184];
	xor.b32  	%r334, %r334, %r269;
	ld.global.u32 	%r270, [%rd6+188];
	xor.b32  	%r333, %r333, %r270;
	ld.global.u32 	%r271, [%rd6+192];
	xor.b32  	%r332, %r332, %r271;
	ld.global.u32 	%r272, [%rd6+196];
	xor.b32  	%r331, %r331, %r272;
$L__BB0_26:
	and.b32  	%r274, %r201, 1024;
	setp.eq.s32 	%p15, %r274, 0;
	@%p15 bra 	$L__BB0_28;
	ld.global.u32 	%r275, [%rd6+200];
	xor.b32  	%r335, %r335, %r275;
	ld.global.u32 	%r276, [%rd6+204];
	xor.b32  	%r334, %r334, %r276;
	ld.global.u32 	%r277, [%rd6+208];
	xor.b32  	%r333, %r333, %r277;
	ld.global.u32 	%r278, [%rd6+212];
	xor.b32  	%r332, %r332, %r278;
	ld.global.u32 	%r279, [%rd6+216];
	xor.b32  	%r331, %r331, %r279;
$L__BB0_28:
	and.b32  	%r281, %r201, 2048;
	setp.eq.s32 	%p16, %r281, 0;
	@%p16 bra 	$L__BB0_30;
	ld.global.u32 	%r282, [%rd6+220];
	xor.b32  	%r335, %r335, %r282;
	ld.global.u32 	%r283, [%rd6+224];
	xor.b32  	%r334, %r334, %r283;
	ld.global.u32 	%r284, [%rd6+228];
	xor.b32  	%r333, %r333, %r284;
	ld.global.u32 	%r285, [%rd6+232];
	xor.b32  	%r332, %r332, %r285;
	ld.global.u32 	%r286, [%rd6+236];
	xor.b32  	%r331, %r331, %r286;
$L__BB0_30:
	and.b32  	%r288, %r201, 4096;
	setp.eq.s32 	%p17, %r288, 0;
	@%p17 bra 	$L__BB0_32;
	ld.global.u32 	%r289, [%rd6+240];
	xor.b32  	%r335, %r335, %r289;
	ld.global.u32 	%r290, [%rd6+244];
	xor.b32  	%r334, %r334, %r290;
	ld.global.u32 	%r291, [%rd6+248];
	xor.b32  	%r333, %r333, %r291;
	ld.global.u32 	%r292, [%rd6+252];
	xor.b32  	%r332, %r332, %r292;
	ld.global.u32 	%r293, [%rd6+256];
	xor.b32  	%r331, %r331, %r293;
$L__BB0_32:
	and.b32  	%r295, %r201, 8192;
	setp.eq.s32 	%p18, %r295, 0;
	@%p18 bra 	$L__BB0_34;
	ld.global.u32 	%r296, [%rd6+260];
	xor.b32  	%r335, %r335, %r296;
	ld.global.u32 	%r297, [%rd6+264];
	xor.b32  	%r334, %r334, %r297;
	ld.global.u32 	%r298, [%rd6+268];
	xor.b32  	%r333, %r333, %r298;
	ld.global.u32 	%r299, [%rd6+272];
	xor.b32  	%r332, %r332, %r299;
	ld.global.u32 	%r300, [%rd6+276];
	xor.b32  	%r331, %r331, %r300;
$L__BB0_34:
	and.b32  	%r302, %r201, 16384;
	setp.eq.s32 	%p19, %r302, 0;
	@%p19 bra 	$L__BB0_36;
	ld.global.u32 	%r303, [%rd6+280];
	xor.b32  	%r335, %r335, %r303;
	ld.global.u32 	%r304, [%rd6+284];
	xor.b32  	%r334, %r334, %r304;
	ld.global.u32 	%r305, [%rd6+288];
	xor.b32  	%r333, %r333, %r305;
	ld.global.u32 	%r306, [%rd6+292];
	xor.b32  	%r332, %r332, %r306;
	ld.global.u32 	%r307, [%rd6+296];
	xor.b32  	%r331, %r331, %r307;
$L__BB0_36:
	and.b32  	%r309, %r201, 32768;
	setp.eq.s32 	%p20, %r309, 0;
	@%p20 bra 	$L__BB0_38;
	ld.global.u32 	%r310, [%rd6+300];
	xor.b32  	%r335, %r335, %r310;
	ld.global.u32 	%r311, [%rd6+304];
	xor.b32  	%r334, %r334, %r311;
	ld.global.u32 	%r312, [%rd6+308];
	xor.b32  	%r333, %r333, %r312;
	ld.global.u32 	%r313, [%rd6+312];
	xor.b32  	%r332, %r332, %r313;
	ld.global.u32 	%r314, [%rd6+316];
	xor.b32  	%r331, %r331, %r314;
$L__BB0_38:
	add.s32 	%r330, %r330, 16;
	setp.ne.s32 	%p21, %r330, 32;
	@%p21 bra 	$L__BB0_6;
	mad.lo.s32 	%r315, %r324, -31, %r11;
	add.s32 	%r324, %r315, 1;
	setp.ne.s32 	%p22, %r324, 5;
	@%p22 bra 	$L__BB0_5;
	st.u32 	[%rd8+4], %r335;
	st.u32 	[%rd8+8], %r334;
	st.u32 	[%rd8+12], %r333;
	st.u32 	[%rd8+16], %r332;
	st.u32 	[%rd8+20], %r331;
	add.s32 	%r318, %r318, 1;
	setp.lt.u32 	%p23, %r318, %r2;
	@%p23 bra 	$L__BB0_4;
$L__BB0_41:
	shr.u64 	%rd7, %rd18, 2;
	add.s32 	%r317, %r317, 1;
	setp.gt.u64 	%p24, %rd18, 3;
	mov.u64 	%rd18, %rd7;
	@%p24 bra 	$L__BB0_2;
$L__BB0_42:
	mov.b32 	%r316, 0;
	st.v2.u32 	[%rd8+24], {%r316, %r316};
	st.u32 	[%rd8+32], %r316;
	mov.b64 	%rd14, 0;
	st.u64 	[%rd8+40], %rd14;
	shl.b64 	%rd15, %rd2, 3;
	mov.u64 	%rd16, curand_states;
	add.s64 	%rd17, %rd16, %rd15;
	st.global.u64 	[%rd17], %rd8;
	ret;

}
	// .globl	prepare_simulation
.visible .entry prepare_simulation(
	.param .u64 .ptr .align 1 prepare_simulation_param_0,
	.param .u64 .ptr .align 1 prepare_simulation_param_1
)
{
	.reg .b32 	%r<9>;
	.reg .b32 	%f<13>;
	.reg .b64 	%fd<6>;

	mov.u32 	%r1, %tid.x;
	mov.u32 	%r2, %tid.y;
	shl.b32 	%r3, %r2, 1;
	add.s32 	%r4, %r3, %r1;
	mov.u32 	%r5, data;
	mad.lo.s32 	%r6, %r4, 48, %r5;
	mov.b32 	%r7, 0;
	st.shared.u32 	[%r6], %r7;
	st.shared.u32 	[%r6+4], %r7;
	st.shared.u32 	[%r6+8], %r7;
	st.shared.u32 	[%r6+12], %r7;
	mov.b32 	%r8, 1065353216;
	st.shared.u32 	[%r6+16], %r8;
	st.shared.u32 	[%r6+20], %r7;
	st.shared.u32 	[%r6+24], %r7;
	st.shared.u32 	[%r6+28], %r7;
	mov.f32 	%f1, 0f00000000;
	mul.rn.f32 	%f2, %f1, %f1;
	fma.rn.f32 	%f3, %f2, 0f00000000, 0f00000000;
	fma.rn.f32 	%f4, %f2, 0fB94D4153, 0f3C0885E4;
	fma.rn.f32 	%f5, %f4, %f2, 0fBE2AAAA8;
	fma.rn.f32 	%f6, %f5, %f3, 0f00000000;
	cvt.f64.f32 	%fd1, %f6;
	fma.rn.f64 	%fd2, %fd1, 0d3FE43EF29F4A2D04, 0dBFB9C7224F7287EC;
	add.f32 	%f7, %f2, 0f00000000;
	fma.rn.f32 	%f8, %f2, 0f37CBAC00, 0fBAB607ED;
	fma.rn.f32 	%f9, %f8, %f2, 0f3D2AAABB;
	fma.rn.f32 	%f10, %f9, %f2, 0fBEFFFFFF;
	fma.rn.f32 	%f11, %f10, %f7, 0f3F800000;
	cvt.f64.f32 	%fd3, %f11;
	fma.rn.f64 	%fd4, %fd3, 0d3FDA955B61EE1C39, %fd2;
	add.f64 	%fd5, %fd4, 0d3FB9C7224F7287EC;
	cvt.rn.f32.f64 	%f12, %fd5;
	st.shared.f32 	[%r6+32], %f12;
	ret;

}
	// .globl	continue_simulation
.visible .entry continue_simulation(
	.param .u64 .ptr .align 1 continue_simulation_param_0,
	.param .u64 .ptr .align 1 continue_simulation_param_1
)
{
	.local .align 4 .b8 	__local_depot2[28];
	.reg .b64 	%SP;
	.reg .b64 	%SPL;
	.reg .pred 	%p<20>;
	.reg .b32 	%r<106>;
	.reg .b32 	%f<125>;
	.reg .b64 	%rd<38>;
	.reg .b64 	%fd<16>;

	mov.u64 	%SPL, __local_depot2;
	add.u64 	%rd1, %SPL, 0;
	add.u64 	%rd2, %SPL, 0;
	mov.u32 	%r39, %tid.x;
	mov.u32 	%r40, %tid.y;
	shl.b32 	%r41, %r40, 1;
	add.s32 	%r42, %r41, %r39;
	mov.u32 	%r43, data;
	mad.lo.s32 	%r1, %r42, 48, %r43;
	ld.shared.f32 	%f50, [%r1];
	cvt.rzi.s32.f32 	%r96, %f50;
	ld.shared.f32 	%f122, [%r1+4];
	ld.shared.f32 	%f117, [%r1+8];
	ld.shared.f32 	%f118, [%r1+12];
	ld.shared.f32 	%f121, [%r1+16];
	ld.shared.f32 	%f119, [%r1+20];
	ld.shared.f32 	%f120, [%r1+24];
	ld.shared.f32 	%f123, [%r1+28];
	ld.shared.f32 	%f124, [%r1+32];
	ld.const.u32 	%r3, [steps_per_kernel_call];
	setp.lt.s32 	%p1, %r3, 1;
	mov.u32 	%r105, %r96;
	@%p1 bra 	$L__BB2_21;
	ld.const.u32 	%r4, [steps_per_period];
	ld.const.f32 	%f9, [dt];
	add.s32 	%r105, %r96, %r3;
	mov.b32 	%r95, 0;
	mov.u64 	%rd25, __cudart_i2opi_f;
$L__BB2_2:
	mov.f32 	%f13, %f121;
	mov.f32 	%f12, %f122;
	sub.f32 	%f51, %f12, %f117;
	rem.s32 	%r45, %r96, %r4;
	add.s32 	%r46, %r45, 1;
	cvt.rn.f32.s32 	%f52, %r46;
	div.rn.f32 	%f53, %f51, %f52;
	add.f32 	%f117, %f117, %f53;
	sub.f32 	%f54, %f13, %f119;
	div.rn.f32 	%f55, %f54, %f52;
	add.f32 	%f119, %f119, %f55;
	add.s32 	%r47, %r4, -1;
	rem.s32 	%r48, %r96, %r47;
	setp.ne.s32 	%p2, %r48, 0;
	@%p2 bra 	$L__BB2_4;
	div.s32 	%r49, %r96, %r4;
	sub.f32 	%f57, %f117, %f118;
	rem.s32 	%r50, %r49, %r4;
	add.s32 	%r51, %r50, 1;
	cvt.rn.f32.s32 	%f58, %r51;
	div.rn.f32 	%f59, %f57, %f58;
	add.f32 	%f118, %f118, %f59;
	sub.f32 	%f60, %f119, %f120;
	div.rn.f32 	%f61, %f60, %f58;
	add.f32 	%f120, %f120, %f61;
	mov.f32 	%f117, 0f00000000;
	mov.f32 	%f119, %f117;
$L__BB2_4:
	fma.rn.f32 	%f122, %f13, %f9, %f12;
	fma.rn.f32 	%f121, %f124, %f9, %f13;
	cvt.f64.f32 	%fd1, %f13;
	cvt.f64.f32 	%fd3, %f12;
	mul.f64 	%fd4, %fd3, 0d401921FB54442D18;
	cvt.rn.f32.f64 	%f28, %fd4;
	mul.f32 	%f62, %f28, 0f3F22F983;
	cvt.rni.s32.f32 	%r100, %f62;
	cvt.rn.f32.s32 	%f63, %r100;
	fma.rn.f32 	%f64, %f63, 0fBFC90FDA, %f28;
	fma.rn.f32 	%f65, %f63, 0fB3A22168, %f64;
	fma.rn.f32 	%f115, %f63, 0fA7C234C5, %f65;
	abs.f32 	%f30, %f28;
	setp.ltu.f32 	%p3, %f30, 0f47CE4780;
	@%p3 bra 	$L__BB2_12;
	setp.neu.f32 	%p4, %f30, 0f7F800000;
	@%p4 bra 	$L__BB2_7;
	mov.f32 	%f68, 0f00000000;
	mul.rn.f32 	%f115, %f28, %f68;
	mov.b32 	%r100, 0;
	bra.uni 	$L__BB2_12;
$L__BB2_7:
	mov.b32 	%r9, %f28;
	shl.b32 	%r53, %r9, 8;
	or.b32  	%r10, %r53, -2147483648;
	mov.b64 	%rd36, 0;
	mov.b32 	%r97, 0;
	mov.u64 	%rd34, __cudart_i2opi_f;
	mov.u64 	%rd35, %rd2;
$L__BB2_8:
	.pragma "nounroll";
	ld.global.nc.u32 	%r54, [%rd34];
	mad.wide.u32 	%rd17, %r54, %r10, %rd36;
	shr.u64 	%rd36, %rd17, 32;
	st.local.u32 	[%rd35], %rd17;
	add.s32 	%r97, %r97, 1;
	add.s64 	%rd35, %rd35, 4;
	add.s64 	%rd34, %rd34, 4;
	setp.ne.s32 	%p5, %r97, 6;
	@%p5 bra 	$L__BB2_8;
	shr.u32 	%r55, %r9, 23;
	st.local.u32 	[%rd2+24], %rd36;
	and.b32  	%r13, %r55, 31;
	and.b32  	%r56, %r55, 224;
	add.s32 	%r57, %r56, -128;
	shr.u32 	%r58, %r57, 5;
	mul.wide.u32 	%rd18, %r58, 4;
	sub.s64 	%rd9, %rd2, %rd18;
	ld.local.u32 	%r98, [%rd9+24];
	ld.local.u32 	%r99, [%rd9+20];
	setp.eq.s32 	%p6, %r13, 0;
	@%p6 bra 	$L__BB2_11;
	shf.l.wrap.b32 	%r98, %r99, %r98, %r13;
	ld.local.u32 	%r59, [%rd9+16];
	shf.l.wrap.b32 	%r99, %r59, %r99, %r13;
$L__BB2_11:
	shr.u32 	%r60, %r98, 30;
	shf.l.wrap.b32 	%r61, %r99, %r98, 2;
	shl.b32 	%r62, %r99, 2;
	shr.u32 	%r63, %r61, 31;
	add.s32 	%r64, %r63, %r60;
	neg.s32 	%r65, %r64;
	setp.lt.s32 	%p7, %r9, 0;
	selp.b32 	%r100, %r65, %r64, %p7;
	xor.b32  	%r66, %r61, %r9;
	shr.s32 	%r67, %r61, 31;
	xor.b32  	%r68, %r67, %r61;
	xor.b32  	%r69, %r67, %r62;
	cvt.u64.u32 	%rd19, %r68;
	shl.b64 	%rd20, %rd19, 32;
	cvt.u64.u32 	%rd21, %r69;
	or.b64  	%rd22, %rd20, %rd21;
	cvt.rn.f64.s64 	%fd5, %rd22;
	mul.f64 	%fd6, %fd5, 0d3BF921FB54442D19;
	cvt.rn.f32.f64 	%f66, %fd6;
	neg.f32 	%f67, %f66;
	setp.lt.s32 	%p8, %r66, 0;
	selp.f32 	%f115, %f67, %f66, %p8;
$L__BB2_12:
	mul.rn.f32 	%f69, %f115, %f115;
	and.b32  	%r71, %r100, 1;
	setp.eq.b32 	%p9, %r71, 1;
	selp.f32 	%f70, 0f3F800000, %f115, %p9;
	fma.rn.f32 	%f71, %f69, %f70, 0f00000000;
	fma.rn.f32 	%f72, %f69, 0f37CBAC00, 0fBAB607ED;
	selp.f32 	%f73, %f72, 0fB94D4153, %p9;
	selp.f32 	%f74, 0f3D2AAABB, 0f3C0885E4, %p9;
	fma.rn.f32 	%f75, %f73, %f69, %f74;
	selp.f32 	%f76, 0fBEFFFFFF, 0fBE2AAAA8, %p9;
	fma.rn.f32 	%f77, %f75, %f69, %f76;
	fma.rn.f32 	%f78, %f77, %f71, %f70;
	and.b32  	%r72, %r100, 2;
	setp.eq.s32 	%p10, %r72, 0;
	mov.f32 	%f79, 0f00000000;
	sub.f32 	%f80, %f79, %f78;
	selp.f32 	%f81, %f78, %f80, %p10;
	cvt.f64.f32 	%fd7, %f81;
	mul.f64 	%fd8, %fd1, 0dBFB9C7224F7287EC;
	fma.rn.f64 	%fd2, %fd7, 0d3FE43EF29F4A2D04, %fd8;
	cvt.f64.f32 	%fd9, %f123;
	mul.f64 	%fd10, %fd9, 0d400DFDF3B645A1CB;
	cvt.rn.f32.f64 	%f34, %fd10;
	mul.f32 	%f82, %f34, 0f3F22F983;
	cvt.rni.s32.f32 	%r104, %f82;
	cvt.rn.f32.s32 	%f83, %r104;
	fma.rn.f32 	%f84, %f83, 0fBFC90FDA, %f34;
	fma.rn.f32 	%f85, %f83, 0fB3A22168, %f84;
	fma.rn.f32 	%f116, %f83, 0fA7C234C5, %f85;
	abs.f32 	%f36, %f34;
	setp.ltu.f32 	%p11, %f36, 0f47CE4780;
	@%p11 bra 	$L__BB2_20;
	setp.neu.f32 	%p12, %f36, 0f7F800000;
	@%p12 bra 	$L__BB2_15;
	mov.f32 	%f88, 0f00000000;
	mul.rn.f32 	%f116, %f34, %f88;
	mov.b32 	%r104, 0;
	bra.uni 	$L__BB2_20;
$L__BB2_15:
	mov.b32 	%r23, %f34;
	shl.b32 	%r74, %r23, 8;
	or.b32  	%r24, %r74, -2147483648;
	mov.b64 	%rd37, 0;
	mov.b32 	%r101, 0;
$L__BB2_16:
	.pragma "nounroll";
	mul.wide.u32 	%rd24, %r101, 4;
	add.s64 	%rd26, %rd25, %rd24;
	ld.global.nc.u32 	%r75, [%rd26];
	mad.wide.u32 	%rd27, %r75, %r24, %rd37;
	shr.u64 	%rd37, %rd27, 32;
	add.s64 	%rd28, %rd1, %rd24;
	st.local.u32 	[%rd28], %rd27;
	add.s32 	%r101, %r101, 1;
	setp.ne.s32 	%p13, %r101, 6;
	@%p13 bra 	$L__BB2_16;
	shr.u32 	%r76, %r23, 23;
	st.local.u32 	[%rd1+24], %rd37;
	and.b32  	%r27, %r76, 31;
	and.b32  	%r77, %r76, 224;
	add.s32 	%r78, %r77, -128;
	shr.u32 	%r79, %r78, 5;
	mul.wide.u32 	%rd29, %r79, 4;
	sub.s64 	%rd12, %rd1, %rd29;
	ld.local.u32 	%r102, [%rd12+24];
	ld.local.u32 	%r103, [%rd12+20];
	setp.eq.s32 	%p14, %r27, 0;
	@%p14 bra 	$L__BB2_19;
	shf.l.wrap.b32 	%r102, %r103, %r102, %r27;
	ld.local.u32 	%r80, [%rd12+16];
	shf.l.wrap.b32 	%r103, %r80, %r103, %r27;
$L__BB2_19:
	shr.u32 	%r81, %r102, 30;
	shf.l.wrap.b32 	%r82, %r103, %r102, 2;
	shl.b32 	%r83, %r103, 2;
	shr.u32 	%r84, %r82, 31;
	add.s32 	%r85, %r84, %r81;
	neg.s32 	%r86, %r85;
	setp.lt.s32 	%p15, %r23, 0;
	selp.b32 	%r104, %r86, %r85, %p15;
	xor.b32  	%r87, %r82, %r23;
	shr.s32 	%r88, %r82, 31;
	xor.b32  	%r89, %r88, %r82;
	xor.b32  	%r90, %r88, %r83;
	cvt.u64.u32 	%rd30, %r89;
	shl.b64 	%rd31, %rd30, 32;
	cvt.u64.u32 	%rd32, %r90;
	or.b64  	%rd33, %rd31, %rd32;
	cvt.rn.f64.s64 	%fd11, %rd33;
	mul.f64 	%fd12, %fd11, 0d3BF921FB54442D19;
	cvt.rn.f32.f64 	%f86, %fd12;
	neg.f32 	%f87, %f86;
	setp.lt.s32 	%p16, %r87, 0;
	selp.f32 	%f116, %f87, %f86, %p16;
$L__BB2_20:
	add.s32 	%r92, %r104, 1;
	mul.rn.f32 	%f89, %f116, %f116;
	and.b32  	%r93, %r104, 1;
	setp.eq.b32 	%p17, %r93, 1;
	selp.f32 	%f90, %f116, 0f3F800000, %p17;
	fma.rn.f32 	%f91, %f89, %f90, 0f00000000;
	fma.rn.f32 	%f92, %f89, 0f37CBAC00, 0fBAB607ED;
	selp.f32 	%f93, 0fB94D4153, %f92, %p17;
	selp.f32 	%f94, 0f3C0885E4, 0f3D2AAABB, %p17;
	fma.rn.f32 	%f95, %f93, %f89, %f94;
	selp.f32 	%f96, 0fBE2AAAA8, 0fBEFFFFFF, %p17;
	fma.rn.f32 	%f97, %f95, %f89, %f96;
	fma.rn.f32 	%f98, %f97, %f91, %f90;
	and.b32  	%r94, %r92, 2;
	setp.eq.s32 	%p18, %r94, 0;
	mov.f32 	%f99, 0f00000000;
	sub.f32 	%f100, %f99, %f98;
	selp.f32 	%f101, %f98, %f100, %p18;
	cvt.f64.f32 	%fd13, %f101;
	fma.rn.f64 	%fd14, %fd13, 0d3FDA955B61EE1C39, %fd2;
	add.f64 	%fd15, %fd14, 0d3FB9C7224F7287EC;
	cvt.rn.f32.f64 	%f124, %fd15;
	add.f32 	%f123, %f123, %f9;
	add.s32 	%r96, %r96, 1;
	add.s32 	%r95, %r95, 1;
	setp.ne.s32 	%p19, %r95, %r3;
	@%p19 bra 	$L__BB2_2;
$L__BB2_21:
	cvt.rn.f32.s32 	%f102, %r105;
	st.shared.f32 	[%r1], %f102;
	st.shared.f32 	[%r1+4], %f122;
	st.shared.f32 	[%r1+8], %f117;
	st.shared.f32 	[%r1+12], %f118;
	st.shared.f32 	[%r1+16], %f121;
	st.shared.f32 	[%r1+20], %f119;
	st.shared.f32 	[%r1+24], %f120;
	st.shared.f32 	[%r1+28], %f123;
	st.shared.f32 	[%r1+32], %f124;
	ret;

}
	// .globl	end_simulation
.visible .entry end_simulation(
	.param .u64 .ptr .align 1 end_simulation_param_0,
	.param .u64 .ptr .align 1 end_simulation_param_1
)
{
	.reg .b32 	%r<8>;
	.reg .b32 	%f<7>;
	.reg .b64 	%rd<5>;

	ld.param.u64 	%rd1, [end_simulation_param_0];
	cvta.to.global.u64 	%rd2, %rd1;
	mov.u32 	%r1, %tid.x;
	mov.u32 	%r2, %tid.y;
	shl.b32 	%r3, %r2, 1;
	add.s32 	%r4, %r3, %r1;
	mov.u32 	%r5, data;
	mad.lo.s32 	%r6, %r4, 48, %r5;
	ld.shared.f32 	%f1, [%r6+4];
	mul.lo.s32 	%r7, %r4, 6;
	mul.wide.u32 	%rd3, %r7, 4;
	add.s64 	%rd4, %rd2, %rd3;
	st.global.f32 	[%rd4], %f1;
	ld.shared.f32 	%f2, [%r6+8];
	st.global.f32 	[%rd4+4], %f2;
	ld.shared.f32 	%f3, [%r6+12];
	st.global.f32 	[%rd4+8], %f3;
	ld.shared.f32 	%f4, [%r6+16];
	st.global.f32 	[%rd4+12], %f4;
	ld.shared.f32 	%f5, [%r6+20];
	st.global.f32 	[%rd4+16], %f5;
	ld.shared.f32 	%f6, [%r6+24];
	st.global.f32 	[%rd4+20], %f6;
	ret;

}


// ===== COMPILED SASS (sm_100) =====

	.target	sm_100

	.elftype	@"ET_EXEC"


//--------------------- .note.nv.tkinfo           --------------------------
	.section	.note.nv.tkinfo,"",@"SHT_NOTE"
	.sectionflags	@"SHF_NOTE_NV_TKINFO"
	.tkinfo
        /*0018*/ 	.word	0x00000002
        /*0030*/ 	.string	""
        /*0030*/ 	.string	"ptxas"
        /*0030*/ 	.string	"Cuda compilation tools, release 13.0, V13.0.88"
        /*0030*/ 	.string	"Build cuda_13.0.r13.0/compiler.36424714_0"
        /*0030*/ 	.string	"-arch sm_100 -m 64 "



//--------------------- .note.nv.cuinfo           --------------------------
	.section	.note.nv.cuinfo,"",@"SHT_NOTE"
	.sectionflags	@"SHF_NOTE_NV_CUINFO"
        /*0018*/ 	.short	0x0002
        /*001a*/ 	.short	0x0064
        /*001c*/ 	.short	0x0082
	.zero		2


//--------------------- .nv.info                  --------------------------
	.section	.nv.info,"",@"SHT_CUDA_INFO"
	.align	4


	//----- nvinfo : EIATTR_REGCOUNT
	.align		4
        /*0000*/ 	.byte	0x04, 0x2f
        /*0002*/ 	.short	(.L_18 - .L_17)
	.align		4
.L_17:
        /*0004*/ 	.word	index@(_Z10initkerneli)
        /*0008*/ 	.word	0x0000001f


	//----- nvinfo : EIATTR_FRAME_SIZE
	.align		4
.L_18:
        /*000c*/ 	.byte	0x04, 0x11
        /*000e*/ 	.short	(.L_20 - .L_19)
	.align		4
.L_19:
        /*0010*/ 	.word	index@(_Z10initkerneli)
        /*0014*/ 	.word	0x00000000


	//----- nvinfo : EIATTR_REGCOUNT
	.align		4
.L_20:
        /*0018*/ 	.byte	0x04, 0x2f
        /*001a*/ 	.short	(.L_22 - .L_21)
	.align		4
.L_21:
        /*001c*/ 	.word	index@(prepare_simulation)
        /*0020*/ 	.word	0x0000000e


	//----- nvinfo : EIATTR_FRAME_SIZE
	.align		4
.L_22:
        /*0024*/ 	.byte	0x04, 0x11
        /*0026*/ 	.short	(.L_24 - .L_23)
	.align		4
.L_23:
        /*0028*/ 	.word	index@(prepare_simulation)
        /*002c*/ 	.word	0x00000000


	//----- nvinfo : EIATTR_REGCOUNT
	.align		4
.L_24:
        /*0030*/ 	.byte	0x04, 0x2f
        /*0032*/ 	.short	(.L_26 - .L_25)
	.align		4
.L_25:
        /*0034*/ 	.word	index@(continue_simulation)
        /*0038*/ 	.word	0x0000001f


	//----- nvinfo : EIATTR_FRAME_SIZE
	.align		4
.L_26:
        /*003c*/ 	.byte	0x04, 0x11
        /*003e*/ 	.short	(.L_28 - .L_27)
	.align		4
.L_27:
        /*0040*/ 	.word	index@($__internal_0_$__cuda_sm3x_div_rn_noftz_f32_slowpath)
        /*0044*/ 	.word	0x00000000


	//----- nvinfo : EIATTR_FRAME_SIZE
	.align		4
.L_28:
        /*0048*/ 	.byte	0x04, 0x11
        /*004a*/ 	.short	(.L_30 - .L_29)
	.align		4
.L_29:
        /*004c*/ 	.word	index@(continue_simulation)
        /*0050*/ 	.word	0x00000000


	//----- nvinfo : EIATTR_REGCOUNT
	.align		4
.L_30:
        /*0054*/ 	.byte	0x04, 0x2f
        /*0056*/ 	.short	(.L_32 - .L_31)
	.align		4
.L_31:
        /*0058*/ 	.word	index@(end_simulation)
        /*005c*/ 	.word	0x00000012


	//----- nvinfo : EIATTR_FRAME_SIZE
	.align		4
.L_32:
        /*0060*/ 	.byte	0x04, 0x11
        /*0062*/ 	.short	(.L_34 - .L_33)
	.align		4
.L_33:
        /*0064*/ 	.word	index@(end_simulation)
        /*0068*/ 	.word	0x00000000


	//----- nvinfo : EIATTR_MIN_STACK_SIZE
	.align		4
.L_34:
        /*006c*/ 	.byte	0x04, 0x12
        /*006e*/ 	.short	(.L_36 - .L_35)
	.align		4
.L_35:
        /*0070*/ 	.word	index@(end_simulation)
        /*0074*/ 	.word	0x00000000


	//----- nvinfo : EIATTR_MIN_STACK_SIZE
	.align		4
.L_36:
        /*0078*/ 	.byte	0x04, 0x12
        /*007a*/ 	.short	(.L_38 - .L_37)
	.align		4
.L_37:
        /*007c*/ 	.word	index@(continue_simulation)
        /*0080*/ 	.word	0x00000000


	//----- nvinfo : EIATTR_MIN_STACK_SIZE
	.align		4
.L_38:
        /*0084*/ 	.byte	0x04, 0x12
        /*0086*/ 	.short	(.L_40 - .L_39)
	.align		4
.L_39:
        /*0088*/ 	.word	index@(prepare_simulation)
        /*008c*/ 	.word	0x00000000


	//----- nvinfo : EIATTR_MIN_STACK_SIZE
	.align		4
.L_40:
        /*0090*/ 	.byte	0x04, 0x12
        /*0092*/ 	.short	(.L_42 - .L_41)
	.align		4
.L_41:
        /*0094*/ 	.word	index@(_Z10initkerneli)
        /*0098*/ 	.word	0x00000000
.L_42:


//--------------------- .nv.compat                --------------------------
	.section	.nv.compat,"",@"SHT_CUDA_COMPAT_INFO"
	.align	4
        /*0000*/ 	.byte	0x02, 0x09, 0x00, 0x00, 0x02, 0x02, 0x01, 0x00, 0x02, 0x05, 0x05, 0x00, 0x03, 0x07, 0x01, 0x01
        /*0010*/ 	.byte	0x02, 0x03, 0x00, 0x00, 0x02, 0x06, 0x01, 0x00, 0x04, 0x0b, 0x08, 0x00, 0x01, 0x00, 0x00, 0x00
        /*0020*/ 	.byte	0x00, 0x00, 0x00, 0x00


//--------------------- .nv.info.end_simulation   --------------------------
	.section	.nv.info.end_simulation,"",@"SHT_CUDA_INFO"
	.sectionflags	@""
	.align	4


	//----- nvinfo : EIATTR_CUDA_API_VERSION
	.align		4
        /*0000*/ 	.byte	0x04, 0x37
        /*0002*/ 	.short	(.L_44 - .L_43)
.L_43:
        /*0004*/ 	.word	0x00000082


	//----- nvinfo : EIATTR_KPARAM_INFO
	.align		4
.L_44:
        /*0008*/ 	.byte	0x04, 0x17
        /*000a*/ 	.short	(.L_46 - .L_45)
.L_45:
        /*000c*/ 	.word	0x00000000
        /*0010*/ 	.short	0x0001
        /*0012*/ 	.short	0x0008
        /*0014*/ 	.byte	0x00, 0xf5, 0x21, 0x00


	//----- nvinfo : EIATTR_KPARAM_INFO
	.align		4
.L_46:
        /*0018*/ 	.byte	0x04, 0x17
        /*001a*/ 	.short	(.L_48 - .L_47)
.L_47:
        /*001c*/ 	.word	0x00000000
        /*0020*/ 	.short	0x0000
        /*0022*/ 	.short	0x0000
        /*0024*/ 	.byte	0x00, 0xf5, 0x21, 0x00


	//----- nvinfo : EIATTR_SPARSE_MMA_MASK
	.align		4
.L_48:
        /*0028*/ 	.byte	0x03, 0x50
        /*002a*/ 	.short	0x0000


	//----- nvinfo : EIATTR_MAXREG_COUNT
	.align		4
        /*002c*/ 	.byte	0x03, 0x1b
        /*002e*/ 	.short	0x00ff


	//----- nvinfo : EIATTR_MERCURY_ISA_VERSION
	.align		4
        /*0030*/ 	.byte	0x03, 0x5f
        /*0032*/ 	.short	0x0101


	//----- nvinfo : EIATTR_UNUSED_LOAD_BYTE_OFFSET
	.align		4
        /*0034*/ 	.byte	0x04, 0x44
        /*0036*/ 	.short	(.L_50 - .L_49)


	//   ....[0]....
.L_49:
        /*0038*/ 	.word	0x000000b0
        /*003c*/ 	.word	0x0000fff0


	//   ....[1]....
        /*0040*/ 	.word	0x000000c0
        /*0044*/ 	.word	0x00000fff


	//----- nvinfo : EIATTR_VRC_CTA_INIT_COUNT
	.align		4
.L_50:
        /*0048*/ 	.byte	0x02, 0x4a
	.zero		1
	.zero		1


	//----- nvinfo : EIATTR_EXIT_INSTR_OFFSETS
	.align		4
        /*004c*/ 	.byte	0x04, 0x1c
        /*004e*/ 	.short	(.L_52 - .L_51)


	//   ....[0]....
.L_51:
        /*0050*/ 	.word	0x00000140


	//----- nvinfo : EIATTR_CBANK_PARAM_SIZE
	.align		4
.L_52:
        /*0054*/ 	.byte	0x03, 0x19
        /*0056*/ 	.short	0x0010


	//----- nvinfo : EIATTR_PARAM_CBANK
	.align		4
        /*0058*/ 	.byte	0x04, 0x0a
        /*005a*/ 	.short	(.L_54 - .L_53)
	.align		4
.L_53:
        /*005c*/ 	.word	index@(.nv.constant0.end_simulation)
        /*0060*/ 	.short	0x0380
        /*0062*/ 	.short	0x0010


	//----- nvinfo : EIATTR_SW_WAR
	.align		4
.L_54:
        /*0064*/ 	.byte	0x04, 0x36
        /*0066*/ 	.short	(.L_56 - .L_55)
.L_55:
        /*0068*/ 	.word	0x00000008
.L_56:


//--------------------- .nv.info.continue_simulation --------------------------
	.section	.nv.info.continue_simulation,"",@"SHT_CUDA_INFO"
	.sectionflags	@""
	.align	4


	//----- nvinfo : EIATTR_CUDA_API_VERSION
	.align		4
        /*0000*/ 	.byte	0x04, 0x37
        /*0002*/ 	.short	(.L_58 - .L_57)
.L_57:
        /*0004*/ 	.word	0x00000082


	//----- nvinfo : EIATTR_KPARAM_INFO
	.align		4
.L_58:
        /*0008*/ 	.byte	0x04, 0x17
        /*000a*/ 	.short	(.L_60 - .L_59)
.L_59:
        /*000c*/ 	.word	0x00000000
        /*0010*/ 	.short	0x0001
        /*0012*/ 	.short	0x0008
        /*0014*/ 	.byte	0x00, 0xf5, 0x21, 0x00


	//----- nvinfo : EIATTR_KPARAM_INFO
	.align		4
.L_60:
        /*0018*/ 	.byte	0x04, 0x17
        /*001a*/ 	.short	(.L_62 - .L_61)
.L_61:
        /*001c*/ 	.word	0x00000000
        /*0020*/ 	.short	0x0000
        /*0022*/ 	.short	0x0000
        /*0024*/ 	.byte	0x00, 0xf5, 0x21, 0x00


	//----- nvinfo : EIATTR_SPARSE_MMA_MASK
	.align		4
.L_62:
        /*0028*/ 	.byte	0x03, 0x50
        /*002a*/ 	.short	0x0000


	//----- nvinfo : EIATTR_MAXREG_COUNT
	.align		4
        /*002c*/ 	.byte	0x03, 0x1b
        /*002e*/ 	.short	0x00ff


	//----- nvinfo : EIATTR_MERCURY_ISA_VERSION
	.align		4
        /*0030*/ 	.byte	0x03, 0x5f
        /*0032*/ 	.short	0x0101


	//----- nvinfo : EIATTR_VRC_CTA_INIT_COUNT
	.align		4
        /*0034*/ 	.byte	0x02, 0x4a
	.zero		1
	.zero		1


	//----- nvinfo : EIATTR_EXIT_INSTR_OFFSETS
	.align		4
        /*0038*/ 	.byte	0x04, 0x1c
        /*003a*/ 	.short	(.L_64 - .L_63)


	//   ....[0]....
.L_63:
        /*003c*/ 	.word	0x00001c50


	//----- nvinfo : EIATTR_CRS_STACK_SIZE
	.align		4
.L_64:
        /*0040*/ 	.byte	0x04, 0x1e
        /*0042*/ 	.short	(.L_66 - .L_65)
.L_65:
        /*0044*/ 	.word	0x00000000


	//----- nvinfo : EIATTR_CBANK_PARAM_SIZE
	.align		4
.L_66:
        /*0048*/ 	.byte	0x03, 0x19
        /*004a*/ 	.short	0x0010


	//----- nvinfo : EIATTR_PARAM_CBANK
	.align		4
        /*004c*/ 	.byte	0x04, 0x0a
        /*004e*/ 	.short	(.L_68 - .L_67)
	.align		4
.L_67:
        /*0050*/ 	.word	index@(.nv.constant0.continue_simulation)
        /*0054*/ 	.short	0x0380
        /*0056*/ 	.short	0x0010


	//----- nvinfo : EIATTR_SW_WAR
	.align		4
.L_68:
        /*0058*/ 	.byte	0x04, 0x36
        /*005a*/ 	.short	(.L_70 - .L_69)
.L_69:
        /*005c*/ 	.word	0x00000008
.L_70:


//--------------------- .nv.info.prepare_simulation --------------------------
	.section	.nv.info.prepare_simulation,"",@"SHT_CUDA_INFO"
	.sectionflags	@""
	.align	4


	//----- nvinfo : EIATTR_CUDA_API_VERSION
	.align		4
        /*0000*/ 	.byte	0x04, 0x37
        /*0002*/ 	.short	(.L_72 - .L_71)
.L_71:
        /*0004*/ 	.word	0x00000082


	//----- nvinfo : EIATTR_KPARAM_INFO
	.align		4
.L_72:
        /*0008*/ 	.byte	0x04, 0x17
        /*000a*/ 	.short	(.L_74 - .L_73)
.L_73:
        /*000c*/ 	.word	0x00000000
        /*0010*/ 	.short	0x0001
        /*0012*/ 	.short	0x0008
        /*0014*/ 	.byte	0x00, 0xf5, 0x21, 0x00


	//----- nvinfo : EIATTR_KPARAM_INFO
	.align		4
.L_74:
        /*0018*/ 	.byte	0x04, 0x17
        /*001a*/ 	.short	(.L_76 - .L_75)
.L_75:
        /*001c*/ 	.word	0x00000000
        /*0020*/ 	.short	0x0000
        /*0022*/ 	.short	0x0000
        /*0024*/ 	.byte	0x00, 0xf5, 0x21, 0x00


	//----- nvinfo : EIATTR_SPARSE_MMA_MASK
	.align		4
.L_76:
        /*0028*/ 	.byte	0x03, 0x50
        /*002a*/ 	.short	0x0000


	//----- nvinfo : EIATTR_MAXREG_COUNT
	.align		4
        /*002c*/ 	.byte	0x03, 0x1b
        /*002e*/ 	.short	0x00ff


	//----- nvinfo : EIATTR_MERCURY_ISA_VERSION
	.align		4
        /*0030*/ 	.byte	0x03, 0x5f
        /*0032*/ 	.short	0x0101


	//----- nvinfo : EIATTR_VRC_CTA_INIT_COUNT
	.align		4
        /*0034*/ 	.byte	0x02, 0x4a
	.zero		1
	.zero		1


	//----- nvinfo : EIATTR_EXIT_INSTR_OFFSETS
	.align		4
        /*0038*/ 	.byte	0x04, 0x1c
        /*003a*/ 	.short	(.L_78 - .L_77)


	//   ....[0]....
.L_77:
        /*003c*/ 	.word	0x00000260


	//----- nvinfo : EIATTR_CBANK_PARAM_SIZE
	.align		4
.L_78:
        /*0040*/ 	.byte	0x03, 0x19
        /*0042*/ 	.short	0x0010


	//----- nvinfo : EIATTR_PARAM_CBANK
	.align		4
        /*0044*/ 	.byte	0x04, 0x0a
        /*0046*/ 	.short	(.L_80 - .L_79)
	.align		4
.L_79:
        /*0048*/ 	.word	index@(.nv.constant0.prepare_simulation)
        /*004c*/ 	.short	0x0380
        /*004e*/ 	.short	0x0010


	//----- nvinfo : EIATTR_SW_WAR
	.align		4
.L_80:
        /*0050*/ 	.byte	0x04, 0x36
        /*0052*/ 	.short	(.L_82 - .L_81)
.L_81:
        /*0054*/ 	.word	0x00000008
.L_82:


//--------------------- .nv.info._Z10initkerneli  --------------------------
	.section	.nv.info._Z10initkerneli,"",@"SHT_CUDA_INFO"
	.sectionflags	@""
	.align	4


	//----- nvinfo : EIATTR_CUDA_API_VERSION
	.align		4
        /*0000*/ 	.byte	0x04, 0x37
        /*0002*/ 	.short	(.L_84 - .L_83)
.L_83:
        /*0004*/ 	.word	0x00000082


	//----- nvinfo : EIATTR_KPARAM_INFO
	.align		4
.L_84:
        /*0008*/ 	.byte	0x04, 0x17
        /*000a*/ 	.short	(.L_86 - .L_85)
.L_85:
        /*000c*/ 	.word	0x00000000
        /*0010*/ 	.short	0x0000
        /*0012*/ 	.short	0x0000
        /*0014*/ 	.byte	0x00, 0xf0, 0x11, 0x00


	//----- nvinfo : EIATTR_SPARSE_MMA_MASK
	.align		4
.L_86:
        /*0018*/ 	.byte	0x03, 0x50
        /*001a*/ 	.short	0x0000


	//----- nvinfo : EIATTR_MAXREG_COUNT
	.align		4
        /*001c*/ 	.byte	0x03, 0x1b
        /*001e*/ 	.short	0x00ff


	//----- nvinfo : EIATTR_EXTERNS
	.align		4
        /*0020*/ 	.byte	0x04, 0x0f
        /*0022*/ 	.short	(.L_88 - .L_87)


	//   ....[0]....
	.align		4
.L_87:
        /*0024*/ 	.word	index@(malloc)


	//----- nvinfo : EIATTR_MERCURY_ISA_VERSION
	.align		4
.L_88:
        /*0028*/ 	.byte	0x03, 0x5f
        /*002a*/ 	.short	0x0101


	//----- nvinfo : EIATTR_VRC_CTA_INIT_COUNT
	.align		4
        /*002c*/ 	.byte	0x02, 0x4a
	.zero		1
	.zero		1


	//----- nvinfo : EIATTR_SYSCALL_OFFSETS
	.align		4
        /*0030*/ 	.byte	0x04, 0x46
        /*0032*/ 	.short	(.L_90 - .L_89)


	//   ....[0]....
.L_89:
        /*0034*/ 	.word	0x000000b0


	//----- nvinfo : EIATTR_EXIT_INSTR_OFFSETS
	.align		4
.L_90:
        /*0038*/ 	.byte	0x04, 0x1c
        /*003a*/ 	.short	(.L_92 - .L_91)


	//   ....[0]....
.L_91:
        /*003c*/ 	.word	0x00000fc0


	//----- nvinfo : EIATTR_CRS_STACK_SIZE
	.align		4
.L_92:
        /*0040*/ 	.byte	0x04, 0x1e
        /*0042*/ 	.short	(.L_94 - .L_93)
.L_93:
        /*0044*/ 	.word	0x00000000


	//----- nvinfo : EIATTR_CBANK_PARAM_SIZE
	.align		4
.L_94:
        /*0048*/ 	.byte	0x03, 0x19
        /*004a*/ 	.short	0x0004


	//----- nvinfo : EIATTR_PARAM_CBANK
	.align		4
        /*004c*/ 	.byte	0x04, 0x0a
        /*004e*/ 	.short	(.L_96 - .L_95)
	.align		4
.L_95:
        /*0050*/ 	.word	index@(.nv.constant0._Z10initkerneli)
        /*0054*/ 	.short	0x0380
        /*0056*/ 	.short	0x0004


	//----- nvinfo : EIATTR_SW_WAR
	.align		4
.L_96:
        /*0058*/ 	.byte	0x04, 0x36
        /*005a*/ 	.short	(.L_98 - .L_97)
.L_97:
        /*005c*/ 	.word	0x00000008
.L_98:


//--------------------- .nv.callgraph             --------------------------
	.section	.nv.callgraph,"",@"SHT_CUDA_CALLGRAPH"
	.align	4
	.sectionentsize	8
	.align		4
        /*0000*/ 	.word	0x00000000
	.align		4
        /*0004*/ 	.word	0xffffffff
	.align		4
        /*0008*/ 	.word	index@(_Z10initkerneli)
	.align		4
        /*000c*/ 	.word	index@(malloc)
	.align		4
        /*0010*/ 	.word	0x00000000
	.align		4
        /*0014*/ 	.word	0xfffffffe
	.align		4
        /*0018*/ 	.word	0x00000000
	.align		4
        /*001c*/ 	.word	0xfffffffd
	.align		4
        /*0020*/ 	.word	0x00000000
	.align		4
        /*0024*/ 	.word	0xfffffffc


//--------------------- .nv.constant4             --------------------------
	.section	.nv.constant4,"a",@progbits
	.align	8
	.align		8
.nv.constant4:
        /*0000*/ 	.dword	precalc_xorwow_matrix
	.align		8
        /*0008*/ 	.dword	precalc_xorwow_offset_matrix
	.align		8
        /*0010*/ 	.dword	mrg32k3aM1
	.align		8
        /*0018*/ 	.dword	mrg32k3aM2
	.align		8
        /*0020*/ 	.dword	mrg32k3aM1SubSeq
	.align		8
        /*0028*/ 	.dword	mrg32k3aM2SubSeq
	.align		8
        /*0030*/ 	.dword	mrg32k3aM1Seq
	.align		8
        /*0038*/ 	.dword	mrg32k3aM2Seq
	.align		8
        /*0040*/ 	.dword	curand_states
	.align		8
        /*0048*/ 	.dword	__cudart_i2opi_f
	.align		8
        /*0050*/ 	.dword	malloc


//--------------------- .nv.constant3             --------------------------
	.section	.nv.constant3,"a",@progbits
	.align	8
.nv.constant3:
	.type		__cr_lgamma_table,@object
	.size		__cr_lgamma_table,(steps_per_kernel_call - __cr_lgamma_table)
__cr_lgamma_table:
        /*0000*/ 	.byte	0x00, 0x00, 0x00, 0x00, 0x00, 0x00, 0x00, 0x00, 0x00, 0x00, 0x00, 0x00, 0x00, 0x00, 0x00, 0x00
        /*0010*/ 	.byte	0xef, 0x39, 0xfa, 0xfe, 0x42, 0x2e, 0xe6, 0x3f, 0x02, 0x20, 0x2a, 0xfa, 0x0b, 0xab, 0xfc, 0x3f
        /*0020*/ 	.byte	0xf9, 0x2c, 0x92, 0x7c, 0xa7, 0x6c, 0x09, 0x40, 0xc9, 0x79, 0x44, 0x3c, 0x64, 0x26, 0x13, 0x40
        /*0030*/ 	.byte	0xca, 0x01, 0xcf, 0x3a, 0x27, 0x51, 0x1a, 0x40, 0x30, 0xcc, 0x2d, 0xf3, 0xe1, 0x0c, 0x21, 0x40
        /*0040*/ 	.byte	0x0d, 0xb7, 0xfc, 0x82, 0x8e, 0x35, 0x25, 0x40
	.type		steps_per_kernel_call,@object
	.size		steps_per_kernel_call,(steps_per_period - steps_per_kernel_call)
steps_per_kernel_call:
        /*0048*/ 	.byte	0xc8, 0x00, 0x00, 0x00
	.type		steps_per_period,@object
	.size		steps_per_period,(periods - steps_per_period)
steps_per_period:
        /*004c*/ 	.byte	0xd0, 0x07, 0x00, 0x00
	.type		periods,@object
	.size		periods,(number_of_threads - periods)
periods:
        /*0050*/ 	.byte	0x01, 0x00, 0x00, 0x00
	.type		number_of_threads,@object
	.size		number_of_threads,(afterstep_every - number_of_threads)
number_of_threads:
        /*0054*/ 	.byte	0x04, 0x00, 0x00, 0x00
	.type		afterstep_every,@object
	.size		afterstep_every,(dt - afterstep_every)
afterstep_every:
        /*0058*/ 	.byte	0x01, 0x00, 0x00, 0x00
	.type		dt,@object
	.size		dt,(.L_15 - dt)
dt:
        /*005c*/ 	.byte	0xc8, 0x4a, 0x09, 0x3b
.L_15:


//--------------------- .text.end_simulation      --------------------------
	.section	.text.end_simulation,"ax",@progbits
	.align	128
        .global         end_simulation
        .type           end_simulation,@function
        .size           end_simulation,(.L_x_49 - end_simulation)
        .other          end_simulation,@"STO_CUDA_ENTRY STV_DEFAULT"
end_simulation:
.text.end_simulation:
[----:B------:R-:W-:Y:S01]  /*0000*/  LDC R1, c[0x0][0x37c] ;  /* 0x0000df00ff017b82 */ /* 0x000fe20000000800 */
[----:B------:R-:W0:Y:S01]  /*0010*/  S2R R0, SR_TID.X ;  /* 0x0000000000007919 */ /* 0x000e220000002100 */
[----:B------:R-:W-:Y:S01]  /*0020*/  MOV R2, 0x400 ;  /* 0x0000040000027802 */ /* 0x000fe20000000f00 */
[----:B------:R-:W1:Y:S01]  /*0030*/  LDCU.64 UR4, c[0x0][0x358] ;  /* 0x00006b00ff0477ac */ /* 0x000e620008000a00 */
[----:B------:R-:W0:Y:S01]  /*0040*/  S2R R5, SR_TID.Y ;  /* 0x0000000000057919 */ /* 0x000e220000002200 */
[----:B------:R-:W2:Y:S01]  /*0050*/  S2R R3, SR_CgaCtaId ;  /* 0x0000000000037919 */ /* 0x000ea20000008800 */
[----:B0-----:R-:W-:Y:S02]  /*0060*/  LEA R0, R5, R0, 0x1 ;  /* 0x0000000005007211 */ /* 0x001fe400078e08ff */
[----:B--2---:R-:W-:-:S03]  /*0070*/  LEA R3, R3, R2, 0x18 ;  /* 0x0000000203037211 */ /* 0x004fc600078ec0ff */
[C---:B------:R-:W-:Y:S02]  /*0080*/  IMAD R9, R0.reuse, 0x6, RZ ;  /* 0x0000000600097824 */ /* 0x040fe400078e02ff */
[----:B------:R-:W-:Y:S02]  /*0090*/  IMAD R8, R0, 0x30, R3 ;  /* 0x0000003000087824 */ /* 0x000fe400078e0203 */
[----:B------:R-:W0:Y:S03]  /*00a0*/  LDC.64 R2, c[0x0][0x380] ;  /* 0x0000e000ff027b82 */ /* 0x000e260000000a00 */
[----:B------:R-:W1:Y:S04]  /*00b0*/  LDS.128 R4, [R8] ;  /* 0x0000000008047984 */ /* 0x000e680000000c00 */
[----:B------:R-:W2:Y:S01]  /*00c0*/  LDS.128 R12, [R8+0x10] ;  /* 0x00001000080c7984 */ /* 0x000ea20000000c00 */
[----:B0-----:R-:W-:-:S05]  /*00d0*/  IMAD.WIDE.U32 R2, R9, 0x4, R2 ;  /* 0x0000000409027825 */ /* 0x001fca00078e0002 */
[----:B-1----:R-:W-:Y:S04]  /*00e0*/  STG.E desc[UR4][R2.64], R5 ;  /* 0x0000000502007986 */ /* 0x002fe8000c101904 */
[----:B------:R-:W-:Y:S04]  /*00f0*/  STG.E desc[UR4][R2.64+0x4], R6 ;  /* 0x0000040602007986 */ /* 0x000fe8000c101904 */
[----:B------:R-:W-:Y:S04]  /*0100*/  STG.E desc[UR4][R2.64+0x8], R7 ;  /* 0x0000080702007986 */ /* 0x000fe8000c101904 */
[----:B--2---:R-:W-:Y:S04]  /*0110*/  STG.E desc[UR4][R2.64+0xc], R12 ;  /* 0x00000c0c02007986 */ /* 0x004fe8000c101904 */
[----:B------:R-:W-:Y:S04]  /*0120*/  STG.E desc[UR4][R2.64+0x10], R13 ;  /* 0x0000100d02007986 */ /* 0x000fe8000c101904 */
[----:B------:R-:W-:Y:S01]  /*0130*/  STG.E desc[UR4][R2.64+0x14], R14 ;  /* 0x0000140e02007986 */ /* 0x000fe2000c101904 */
[----:B------:R-:W-:Y:S05]  /*0140*/  EXIT ;  /* 0x000000000000794d */ /* 0x000fea0003800000 */
.L_x_0:
[----:B------:R-:W-:-:S00]  /*0150*/  BRA `(.L_x_0) ;  /* 0xfffffffc00fc7947 */ /* 0x000fc0000383ffff */
[----:B------:R-:W-:-:S00]  /*0160*/  NOP ;  /* 0x0000000000007918 */ /* 0x000fc00000000000 */
        /* <DEDUP_REMOVED lines=9> */
.L_x_49:


//--------------------- .text.continue_simulation --------------------------
	.section	.text.continue_simulation,"ax",@progbits
	.align	128
        .global         continue_simulation
        .type           continue_simulation,@function
        .size           continue_simulation,(.L_x_48 - continue_simulation)
        .other          continue_simulation,@"STO_CUDA_ENTRY STV_DEFAULT"
continue_simulation:
.text.continue_simulation:
[----:B------:R-:W-:Y:S01]  /*0000*/  LDC R1, c[0x0][0x37c] ;  /* 0x0000df00ff017b82 */ /* 0x000fe20000000800 */
[----:B------:R-:W0:Y:S01]  /*0010*/  S2R R3, SR_CgaCtaId ;  /* 0x0000000000037919 */ /* 0x000e220000008800 */
[----:B------:R-:W-:Y:S01]  /*0020*/  MOV R2, 0x400 ;  /* 0x0000040000027802 */ /* 0x000fe20000000f00 */
[----:B------:R-:W1:Y:S01]  /*0030*/  LDCU UR4, c[0x3][0x48] ;  /* 0x00c00900ff0477ac */ /* 0x000e620008000800 */
[----:B------:R-:W2:Y:S01]  /*0040*/  S2R R0, SR_TID.X ;  /* 0x0000000000007919 */ /* 0x000ea20000002100 */
[----:B------:R-:W2:Y:S01]  /*0050*/  S2R R5, SR_TID.Y ;  /* 0x0000000000057919 */ /* 0x000ea20000002200 */
[----:B-1----:R-:W-:Y:S01]  /*0060*/  UISETP.GE.AND UP0, UPT, UR4, 0x1, UPT ;  /* 0x000000010400788c */ /* 0x002fe2000bf06270 */
[----:B0-----:R-:W-:Y:S01]  /*0070*/  LEA R3, R3, R2, 0x18 ;  /* 0x0000000203037211 */ /* 0x001fe200078ec0ff */
[----:B--2---:R-:W-:-:S04]  /*0080*/  IMAD R0, R5, 0x2, R0 ;  /* 0x0000000205007824 */ /* 0x004fc800078e0200 */
[----:B------:R-:W-:-:S05]  /*0090*/  IMAD R0, R0, 0x30, R3 ;  /* 0x0000003000007824 */ /* 0x000fca00078e0203 */
[----:B------:R-:W0:Y:S04]  /*00a0*/  LDS.128 R4, [R0] ;  /* 0x0000000000047984 */ /* 0x000e280000000c00 */
[----:B------:R1:W2:Y:S04]  /*00b0*/  LDS R19, [R0+0x20] ;  /* 0x0000200000137984 */ /* 0x0002a80000000800 */
[----:B------:R1:W3:Y:S01]  /*00c0*/  LDS.128 R8, [R0+0x10] ;  /* 0x0000100000087984 */ /* 0x0002e20000000c00 */
[----:B0-----:R-:W0:Y:S02]  /*00d0*/  F2I.TRUNC.NTZ R3, R4 ;  /* 0x0000000400037305 */ /* 0x001e24000020f100 */
[----:B0-----:R-:W-:Y:S01]  /*00e0*/  IMAD.MOV.U32 R2, RZ, RZ, R3 ;  /* 0x000000ffff027224 */ /* 0x001fe200078e0003 */
[----:B-123--:R-:W-:Y:S06]  /*00f0*/  BRA.U !UP0, `(.L_x_1) ;  /* 0x0000001908c47547 */ /* 0x00efec000b800000 */
[----:B------:R-:W-:Y:S01]  /*0100*/  VIADD R2, R3, UR4 ;  /* 0x0000000403027c36 */ /* 0x000fe20008000000 */
[----:B------:R-:W0:Y:S01]  /*0110*/  LDCU.64 UR8, c[0x0][0x358] ;  /* 0x00006b00ff0877ac */ /* 0x000e220008000a00 */
[----:B------:R-:W-:-:S05]  /*0120*/  UMOV UR4, URZ ;  /* 0x000000ff00047c82 */ /* 0x000fca0008000000 */
.L_x_22:
[----:B-1----:R-:W1:Y:S01]  /*0130*/  LDC R23, c[0x3][0x4c] ;  /* 0x00c01300ff177b82 */ /* 0x002e620000000800 */
[----:B------:R-:W-:Y:S01]  /*0140*/  IABS R24, R3 ;  /* 0x0000000300187213 */ /* 0x000fe20000000000 */
[----:B------:R-:W-:Y:S01]  /*0150*/  BSSY.RECONVERGENT B0, `(.L_x_2) ;  /* 0x0000025000007945 */ /* 0x000fe20003800200 */
[----:B------:R-:W-:Y:S02]  /*0160*/  ISETP.GE.AND P2, PT, R3, RZ, PT ;  /* 0x000000ff0300720c */ /* 0x000fe40003f46270 */
[----:B-1----:R-:W-:-:S04]  /*0170*/  IABS R18, R23 ;  /* 0x0000001700127213 */ /* 0x002fc80000000000 */
[----:B------:R-:W1:Y:S08]  /*0180*/  I2F.RP R20, R18 ;  /* 0x0000001200147306 */ /* 0x000e700000209400 */
[----:B-1----:R-:W1:Y:S02]  /*0190*/  MUFU.RCP R20, R20 ;  /* 0x0000001400147308 */ /* 0x002e640000001000 */
[----:B-1----:R-:W-:-:S06]  /*01a0*/  VIADD R16, R20, 0xffffffe ;  /* 0x0ffffffe14107836 */ /* 0x002fcc0000000000 */
[----:B--2---:R1:W2:Y:S02]  /*01b0*/  F2I.FTZ.U32.TRUNC.NTZ R17, R16 ;  /* 0x0000001000117305 */ /* 0x0042a4000021f000 */
[----:B-1----:R-:W-:Y:S02]  /*01c0*/  HFMA2 R16, -RZ, RZ, 0, 0 ;  /* 0x00000000ff107431 */ /* 0x002fe400000001ff */
[----:B--2---:R-:W-:-:S04]  /*01d0*/  IMAD.MOV R21, RZ, RZ, -R17 ;  /* 0x000000ffff157224 */ /* 0x004fc800078e0a11 */
[----:B------:R-:W-:-:S04]  /*01e0*/  IMAD R21, R21, R18, RZ ;  /* 0x0000001215157224 */ /* 0x000fc800078e02ff */
[----:B------:R-:W-:-:S04]  /*01f0*/  IMAD.HI.U32 R17, R17, R21, R16 ;  /* 0x0000001511117227 */ /* 0x000fc800078e0010 */
[----:B------:R-:W-:Y:S01]  /*0200*/  FADD R16, -R6, R5 ;  /* 0x0000000506107221 */ /* 0x000fe20000000100 */
[----:B------:R-:W-:-:S04]  /*0210*/  IMAD.MOV.U32 R21, RZ, RZ, R24 ;  /* 0x000000ffff157224 */ /* 0x000fc800078e0018 */
[----:B------:R-:W-:-:S04]  /*0220*/  IMAD.HI.U32 R17, R17, R21, RZ ;  /* 0x0000001511117227 */ /* 0x000fc800078e00ff */
[----:B------:R-:W-:-:S04]  /*0230*/  IMAD.MOV R17, RZ, RZ, -R17 ;  /* 0x000000ffff117224 */ /* 0x000fc800078e0a11 */
[----:B------:R-:W-:-:S05]  /*0240*/  IMAD R17, R18, R17, R21 ;  /* 0x0000001112117224 */ /* 0x000fca00078e0215 */
[----:B------:R-:W-:-:S13]  /*0250*/  ISETP.GT.U32.AND P0, PT, R18, R17, PT ;  /* 0x000000111200720c */ /* 0x000fda0003f04070 */
[----:B------:R-:W-:Y:S01]  /*0260*/  @!P0 IMAD.IADD R17, R17, 0x1, -R18 ;  /* 0x0000000111118824 */ /* 0x000fe200078e0a12 */
[----:B------:R-:W-:-:S04]  /*0270*/  ISETP.NE.AND P0, PT, R23, RZ, PT ;  /* 0x000000ff1700720c */ /* 0x000fc80003f05270 */
[----:B------:R-:W-:-:S13]  /*0280*/  ISETP.GT.U32.AND P1, PT, R18, R17, PT ;  /* 0x000000111200720c */ /* 0x000fda0003f24070 */
[----:B------:R-:W-:-:S05]  /*0290*/  @!P1 IMAD.IADD R17, R17, 0x1, -R18 ;  /* 0x0000000111119824 */ /* 0x000fca00078e0a12 */
[----:B------:R-:W-:Y:S02]  /*02a0*/  @!P2 IADD3 R17, PT, PT, -R17, RZ, RZ ;  /* 0x000000ff1111a210 */ /* 0x000fe40007ffe1ff */
[----:B------:R-:W-:-:S05]  /*02b0*/  @!P0 LOP3.LUT R17, RZ, R23, RZ, 0x33, !PT ;  /* 0x00000017ff118212 */ /* 0x000fca00078e33ff */
[----:B------:R-:W-:-:S05]  /*02c0*/  VIADD R21, R17, 0x1 ;  /* 0x0000000111157836 */ /* 0x000fca0000000000 */
[----:B------:R-:W-:-:S04]  /*02d0*/  I2FP.F32.S32 R21, R21 ;  /* 0x0000001500157245 */ /* 0x000fc80000201400 */
[----:B------:R-:W1:Y:S08]  /*02e0*/  MUFU.RCP R18, R21 ;  /* 0x0000001500127308 */ /* 0x000e700000001000 */
[----:B------:R-:W2:Y:S01]  /*02f0*/  FCHK P0, R16, R21 ;  /* 0x0000001510007302 */ /* 0x000ea20000000000 */
[----:B-1----:R-:W-:-:S04]  /*0300*/  FFMA R17, -R21, R18, 1 ;  /* 0x3f80000015117423 */ /* 0x002fc80000000112 */
[----:B------:R-:W-:-:S04]  /*0310*/  FFMA R17, R18, R17, R18 ;  /* 0x0000001112117223 */ /* 0x000fc80000000012 */
[----:B------:R-:W-:-:S04]  /*0320*/  FFMA R18, R16, R17, RZ ;  /* 0x0000001110127223 */ /* 0x000fc800000000ff */
[----:B------:R-:W-:-:S04]  /*0330*/  FFMA R20, -R21, R18, R16 ;  /* 0x0000001215147223 */ /* 0x000fc80000000110 */
[----:B------:R-:W-:Y:S01]  /*0340*/  FFMA R17, R17, R20, R18 ;  /* 0x0000001411117223 */ /* 0x000fe20000000012 */
[----:B--2---:R-:W-:Y:S06]  /*0350*/  @!P0 BRA `(.L_x_3) ;  /* 0x0000000000108947 */ /* 0x004fec0003800000 */
[----:B------:R-:W-:Y:S01]  /*0360*/  IMAD.MOV.U32 R17, RZ, RZ, R21 ;  /* 0x000000ffff117224 */ /* 0x000fe200078e0015 */
[----:B------:R-:W-:-:S07]  /*0370*/  MOV R20, 0x390 ;  /* 0x0000039000147802 */ /* 0x000fce0000000f00 */
[----:B0-----:R-:W-:Y:S05]  /*0380*/  CALL.REL.NOINC `($__internal_0_$__cuda_sm3x_div_rn_noftz_f32_slowpath) ;  /* 0x0000001800347944 */ /* 0x001fea0003c00000 */
[----:B------:R-:W-:-:S07]  /*0390*/  IMAD.MOV.U32 R17, RZ, RZ, R18 ;  /* 0x000000ffff117224 */ /* 0x000fce00078e0012 */
.L_x_3:
[----:B0-----:R-:W-:Y:S05]  /*03a0*/  BSYNC.RECONVERGENT B0 ;  /* 0x0000000000007941 */ /* 0x001fea0003800200 */
.L_x_2:
[----:B------:R-:W0:Y:S01]  /*03b0*/  MUFU.RCP R16, R21 ;  /* 0x0000001500107308 */ /* 0x000e220000001000 */
[----:B------:R-:W-:Y:S01]  /*03c0*/  FADD R18, -R9, R8 ;  /* 0x0000000809127221 */ /* 0x000fe20000000100 */
[----:B------:R-:W-:Y:S01]  /*03d0*/  BSSY.RECONVERGENT B0, `(.L_x_4) ;  /* 0x000000e000007945 */ /* 0x000fe20003800200 */
[----:B------:R-:W-:-:S05]  /*03e0*/  FADD R6, R17, R6 ;  /* 0x0000000611067221 */ /* 0x000fca0000000000 */
[----:B------:R-:W1:Y:S01]  /*03f0*/  FCHK P0, R18, R21 ;  /* 0x0000001512007302 */ /* 0x000e620000000000 */
[----:B0-----:R-:W-:-:S04]  /*0400*/  FFMA R23, -R21, R16, 1 ;  /* 0x3f80000015177423 */ /* 0x001fc80000000110 */
[----:B------:R-:W-:-:S04]  /*0410*/  FFMA R16, R16, R23, R16 ;  /* 0x0000001710107223 */ /* 0x000fc80000000010 */
[----:B------:R-:W-:-:S04]  /*0420*/  FFMA R20, R16, R18, RZ ;  /* 0x0000001210147223 */ /* 0x000fc800000000ff */
[----:B------:R-:W-:-:S04]  /*0430*/  FFMA R23, -R21, R20, R18 ;  /* 0x0000001415177223 */ /* 0x000fc80000000112 */
[----:B------:R-:W-:Y:S01]  /*0440*/  FFMA R20, R16, R23, R20 ;  /* 0x0000001710147223 */ /* 0x000fe20000000014 */
[----:B-1----:R-:W-:Y:S06]  /*0450*/  @!P0 BRA `(.L_x_5) ;  /* 0x0000000000148947 */ /* 0x002fec0003800000 */
[----:B------:R-:W-:Y:S01]  /*0460*/  IMAD.MOV.U32 R16, RZ, RZ, R18 ;  /* 0x000000ffff107224 */ /* 0x000fe200078e0012 */
[----:B------:R-:W-:Y:S02]  /*0470*/  MOV R17, R21 ;  /* 0x0000001500117202 */ /* 0x000fe40000000f00 */
[----:B------:R-:W-:-:S07]  /*0480*/  MOV R20, 0x4a0 ;  /* 0x000004a000147802 */ /* 0x000fce0000000f00 */
[----:B------:R-:W-:Y:S05]  /*0490*/  CALL.REL.NOINC `($__internal_0_$__cuda_sm3x_div_rn_noftz_f32_slowpath) ;  /* 0x0000001400f07944 */ /* 0x000fea0003c00000 */
[----:B------:R-:W-:-:S07]  /*04a0*/  IMAD.MOV.U32 R20, RZ, RZ, R18 ;  /* 0x000000ffff147224 */ /* 0x000fce00078e0012 */
.L_x_5:
[----:B------:R-:W-:Y:S05]  /*04b0*/  BSYNC.RECONVERGENT B0 ;  /* 0x0000000000007941 */ /* 0x000fea0003800200 */
.L_x_4:
[----:B------:R-:W0:Y:S01]  /*04c0*/  LDC R18, c[0x3][0x4c] ;  /* 0x00c01300ff127b82 */ /* 0x000e220000000800 */
[----:B------:R-:W-:Y:S01]  /*04d0*/  ISETP.GE.AND P2, PT, R3, RZ, PT ;  /* 0x000000ff0300720c */ /* 0x000fe20003f46270 */
[----:B------:R-:W-:Y:S01]  /*04e0*/  BSSY.RECONVERGENT B0, `(.L_x_6) ;  /* 0x0000060000007945 */ /* 0x000fe20003800200 */
[----:B------:R-:W-:Y:S01]  /*04f0*/  FADD R9, R20, R9 ;  /* 0x0000000914097221 */ /* 0x000fe20000000000 */
[----:B0-----:R-:W-:-:S05]  /*0500*/  VIADD R25, R18, 0xffffffff ;  /* 0xffffffff12197836 */ /* 0x001fca0000000000 */
[----:B------:R-:W-:-:S04]  /*0510*/  IABS R21, R25 ;  /* 0x0000001900157213 */ /* 0x000fc80000000000 */
[----:B------:R-:W0:Y:S08]  /*0520*/  I2F.RP R24, R21 ;  /* 0x0000001500187306 */ /* 0x000e300000209400 */
[----:B0-----:R-:W0:Y:S02]  /*0530*/  MUFU.RCP R24, R24 ;  /* 0x0000001800187308 */ /* 0x001e240000001000 */
[----:B0-----:R-:W-:-:S06]  /*0540*/  VIADD R16, R24, 0xffffffe ;  /* 0x0ffffffe18107836 */ /* 0x001fcc0000000000 */
[----:B------:R0:W1:Y:S02]  /*0550*/  F2I.FTZ.U32.TRUNC.NTZ R17, R16 ;  /* 0x0000001000117305 */ /* 0x000064000021f000 */
[----:B0-----:R-:W-:Y:S02]  /*0560*/  HFMA2 R16, -RZ, RZ, 0, 0 ;  /* 0x00000000ff107431 */ /* 0x001fe400000001ff */
[----:B-1----:R-:W-:-:S04]  /*0570*/  IMAD.MOV R26, RZ, RZ, -R17 ;  /* 0x000000ffff1a7224 */ /* 0x002fc800078e0a11 */
[----:B------:R-:W-:-:S04]  /*0580*/  IMAD R23, R26, R21, RZ ;  /* 0x000000151a177224 */ /* 0x000fc800078e02ff */
[----:B------:R-:W-:Y:S01]  /*0590*/  IMAD.HI.U32 R26, R17, R23, R16 ;  /* 0x00000017111a7227 */ /* 0x000fe200078e0010 */
[----:B------:R-:W-:Y:S02]  /*05a0*/  IABS R23, R3 ;  /* 0x0000000300177213 */ /* 0x000fe40000000000 */
[----:B------:R-:W-:-:S03]  /*05b0*/  IABS R17, R25 ;  /* 0x0000001900117213 */ /* 0x000fc60000000000 */
[----:B------:R-:W-:-:S04]  /*05c0*/  IMAD.HI.U32 R26, R26, R23, RZ ;  /* 0x000000171a1a7227 */ /* 0x000fc800078e00ff */
[----:B------:R-:W-:-:S04]  /*05d0*/  IMAD.MOV R17, RZ, RZ, -R17 ;  /* 0x000000ffff117224 */ /* 0x000fc800078e0a11 */
[----:B------:R-:W-:-:S05]  /*05e0*/  IMAD R26, R26, R17, R23 ;  /* 0x000000111a1a7224 */ /* 0x000fca00078e0217 */
[----:B------:R-:W-:-:S13]  /*05f0*/  ISETP.GT.U32.AND P0, PT, R21, R26, PT ;  /* 0x0000001a1500720c */ /* 0x000fda0003f04070 */
[----:B------:R-:W-:Y:S01]  /*0600*/  @!P0 IMAD.IADD R26, R26, 0x1, -R21 ;  /* 0x000000011a1a8824 */ /* 0x000fe200078e0a15 */
[----:B------:R-:W-:-:S04]  /*0610*/  ISETP.NE.AND P0, PT, R25, RZ, PT ;  /* 0x000000ff1900720c */ /* 0x000fc80003f05270 */
[----:B------:R-:W-:-:S13]  /*0620*/  ISETP.GT.U32.AND P1, PT, R21, R26, PT ;  /* 0x0000001a1500720c */ /* 0x000fda0003f24070 */
[----:B------:R-:W-:-:S04]  /*0630*/  @!P1 IMAD.IADD R26, R26, 0x1, -R21 ;  /* 0x000000011a1a9824 */ /* 0x000fc800078e0a15 */
[----:B------:R-:W-:Y:S01]  /*0640*/  @!P2 IMAD.MOV R26, RZ, RZ, -R26 ;  /* 0x000000ffff1aa224 */ /* 0x000fe200078e0a1a */
[----:B------:R-:W-:-:S04]  /*0650*/  @!P0 LOP3.LUT R26, RZ, R25, RZ, 0x33, !PT ;  /* 0x00000019ff1a8212 */ /* 0x000fc800078e33ff */
[----:B------:R-:W-:-:S13]  /*0660*/  ISETP.NE.AND P0, PT, R26, RZ, PT ;  /* 0x000000ff1a00720c */ /* 0x000fda0003f05270 */
[----:B------:R-:W-:Y:S05]  /*0670*/  @P0 BRA `(.L_x_7) ;  /* 0x0000000400180947 */ /* 0x000fea0003800000 */
[----:B------:R-:W-:Y:S01]  /*0680*/  IABS R20, R18 ;  /* 0x0000001200147213 */ /* 0x000fe20000000000 */
[----:B------:R-:W-:Y:S01]  /*0690*/  IMAD.MOV.U32 R16, RZ, RZ, RZ ;  /* 0x000000ffff107224 */ /* 0x000fe200078e00ff */
[----:B------:R-:W-:Y:S02]  /*06a0*/  BSSY.RECONVERGENT B1, `(.L_x_8) ;  /* 0x000002f000017945 */ /* 0x000fe40003800200 */
[----:B------:R-:W0:Y:S08]  /*06b0*/  I2F.RP R21, R20 ;  /* 0x0000001400157306 */ /* 0x000e300000209400 */
[----:B0-----:R-:W0:Y:S02]  /*06c0*/  MUFU.RCP R21, R21 ;  /* 0x0000001500157308 */ /* 0x001e240000001000 */
[----:B0-----:R-:W-:-:S02]  /*06d0*/  IADD3 R17, PT, PT, R21, 0xffffffe, RZ ;  /* 0x0ffffffe15117810 */ /* 0x001fc40007ffe0ff */
[----:B------:R-:W-:-:S04]  /*06e0*/  LOP3.LUT R21, R3, R18, RZ, 0x3c, !PT ;  /* 0x0000001203157212 */ /* 0x000fc800078e3cff */
[----:B------:R-:W0:Y:S01]  /*06f0*/  F2I.FTZ.U32.TRUNC.NTZ R17, R17 ;  /* 0x0000001100117305 */ /* 0x000e22000021f000 */
[----:B------:R-:W-:Y:S01]  /*0700*/  ISETP.GE.AND P1, PT, R21, RZ, PT ;  /* 0x000000ff1500720c */ /* 0x000fe20003f26270 */
[----:B0-----:R-:W-:-:S04]  /*0710*/  IMAD.MOV R25, RZ, RZ, -R17 ;  /* 0x000000ffff197224 */ /* 0x001fc800078e0a11 */
[----:B------:R-:W-:-:S04]  /*0720*/  IMAD R25, R25, R20, RZ ;  /* 0x0000001419197224 */ /* 0x000fc800078e02ff */
[----:B------:R-:W-:-:S06]  /*0730*/  IMAD.HI.U32 R16, R17, R25, R16 ;  /* 0x0000001911107227 */ /* 0x000fcc00078e0010 */
[----:B------:R-:W-:-:S04]  /*0740*/  IMAD.HI.U32 R17, R16, R23, RZ ;  /* 0x0000001710117227 */ /* 0x000fc800078e00ff */
[----:B------:R-:W-:-:S04]  /*0750*/  IMAD.MOV R24, RZ, RZ, -R17 ;  /* 0x000000ffff187224 */ /* 0x000fc800078e0a11 */
[----:B------:R-:W-:-:S05]  /*0760*/  IMAD R23, R20, R24, R23 ;  /* 0x0000001814177224 */ /* 0x000fca00078e0217 */
[----:B------:R-:W-:-:S13]  /*0770*/  ISETP.GT.U32.AND P2, PT, R20, R23, PT ;  /* 0x000000171400720c */ /* 0x000fda0003f44070 */
[----:B------:R-:W-:Y:S01]  /*0780*/  @!P2 IMAD.IADD R23, R23, 0x1, -R20 ;  /* 0x000000011717a824 */ /* 0x000fe200078e0a14 */
[----:B------:R-:W-:Y:S02]  /*0790*/  @!P2 IADD3 R17, PT, PT, R17, 0x1, RZ ;  /* 0x000000011111a810 */ /* 0x000fe40007ffe0ff */
[----:B------:R-:W-:Y:S02]  /*07a0*/  ISETP.NE.AND P2, PT, R18, RZ, PT ;  /* 0x000000ff1200720c */ /* 0x000fe40003f45270 */
[----:B------:R-:W-:Y:S02]  /*07b0*/  ISETP.GE.U32.AND P0, PT, R23, R20, PT ;  /* 0x000000141700720c */ /* 0x000fe40003f06070 */
[----:B------:R-:W-:-:S11]  /*07c0*/  LOP3.LUT R18, RZ, R18, RZ, 0x33, !PT ;  /* 0x00000012ff127212 */ /* 0x000fd600078e33ff */
[----:B------:R-:W-:-:S04]  /*07d0*/  @P0 VIADD R17, R17, 0x1 ;  /* 0x0000000111110836 */ /* 0x000fc80000000000 */
[----:B------:R-:W-:-:S05]  /*07e0*/  @!P1 IMAD.MOV R17, RZ, RZ, -R17 ;  /* 0x000000ffff119224 */ /* 0x000fca00078e0a11 */
[----:B------:R-:W-:-:S04]  /*07f0*/  SEL R17, R18, R17, !P2 ;  /* 0x0000001112117207 */ /* 0x000fc80005000000 */
[----:B------:R-:W-:Y:S02]  /*0800*/  IABS R21, R17 ;  /* 0x0000001100157213 */ /* 0x000fe40000000000 */
[----:B------:R-:W-:-:S03]  /*0810*/  ISETP.GE.AND P1, PT, R17, RZ, PT ;  /* 0x000000ff1100720c */ /* 0x000fc60003f26270 */
[----:B------:R-:W-:-:S04]  /*0820*/  IMAD.HI.U32 R16, R16, R21, RZ ;  /* 0x0000001510107227 */ /* 0x000fc800078e00ff */
[----:B------:R-:W-:-:S04]  /*0830*/  IMAD.MOV R16, RZ, RZ, -R16 ;  /* 0x000000ffff107224 */ /* 0x000fc800078e0a10 */
[----:B------:R-:W-:Y:S02]  /*0840*/  IMAD R21, R20, R16, R21 ;  /* 0x0000001014157224 */ /* 0x000fe400078e0215 */
[----:B------:R-:W-:-:S03]  /*0850*/  FADD R16, R6, -R7 ;  /* 0x8000000706107221 */ /* 0x000fc60000000000 */
[----:B------:R-:W-:-:S13]  /*0860*/  ISETP.GT.U32.AND P0, PT, R20, R21, PT ;  /* 0x000000151400720c */ /* 0x000fda0003f04070 */
[----:B------:R-:W-:-:S05]  /*0870*/  @!P0 IMAD.IADD R21, R21, 0x1, -R20 ;  /* 0x0000000115158824 */ /* 0x000fca00078e0a14 */
[----:B------:R-:W-:-:S13]  /*0880*/  ISETP.GT.U32.AND P0, PT, R20, R21, PT ;  /* 0x000000151400720c */ /* 0x000fda0003f04070 */
[----:B------:R-:W-:-:S05]  /*0890*/  @!P0 IADD3 R21, PT, PT, R21, -R20, RZ ;  /* 0x8000001415158210 */ /* 0x000fca0007ffe0ff */
[----:B------:R-:W-:-:S05]  /*08a0*/  @!P1 IMAD.MOV R21, RZ, RZ, -R21 ;  /* 0x000000ffff159224 */ /* 0x000fca00078e0a15 */
[----:B------:R-:W-:-:S05]  /*08b0*/  SEL R21, R18, R21, !P2 ;  /* 0x0000001512157207 */ /* 0x000fca0005000000 */
[----:B------:R-:W-:-:S05]  /*08c0*/  VIADD R21, R21, 0x1 ;  /* 0x0000000115157836 */ /* 0x000fca0000000000 */
[----:B------:R-:W-:-:S04]  /*08d0*/  I2FP.F32.S32 R21, R21 ;  /* 0x0000001500157245 */ /* 0x000fc80000201400 */
[----:B------:R-:W0:Y:S08]  /*08e0*/  MUFU.RCP R18, R21 ;  /* 0x0000001500127308 */ /* 0x000e300000001000 */
        /* <DEDUP_REMOVED lines=8> */
[----:B------:R-:W-:-:S07]  /*0970*/  MOV R20, 0x990 ;  /* 0x0000099000147802 */ /* 0x000fce0000000f00 */
[----:B------:R-:W-:Y:S05]  /*0980*/  CALL.REL.NOINC `($__internal_0_$__cuda_sm3x_div_rn_noftz_f32_slowpath) ;  /* 0x0000001000b47944 */ /* 0x000fea0003c00000 */
.L_x_9:
[----:B------:R-:W-:Y:S05]  /*0990*/  BSYNC.RECONVERGENT B1 ;  /* 0x0000000000017941 */ /* 0x000fea0003800200 */
.L_x_8:
[----:B------:R-:W0:Y:S01]  /*09a0*/  MUFU.RCP R6, R21 ;  /* 0x0000001500067308 */ /* 0x000e220000001000 */
[----:B------:R-:W-:Y:S01]  /*09b0*/  FADD R20, R9, -R10 ;  /* 0x8000000a09147221 */ /* 0x000fe20000000000 */
        /* <DEDUP_REMOVED lines=14> */
.L_x_11:
[----:B------:R-:W-:Y:S05]  /*0aa0*/  BSYNC.RECONVERGENT B1 ;  /* 0x0000000000017941 */ /* 0x000fea0003800200 */
.L_x_10:
[----:B------:R-:W-:Y:S01]  /*0ab0*/  FADD R10, R10, R9 ;  /* 0x000000090a0a7221 */ /* 0x000fe20000000000 */
[----:B------:R-:W-:Y:S02]  /*0ac0*/  IMAD.MOV.U32 R6, RZ, RZ, RZ ;  /* 0x000000ffff067224 */ /* 0x000fe400078e00ff */
[----:B------:R-:W-:-:S07]  /*0ad0*/  IMAD.MOV.U32 R9, RZ, RZ, RZ ;  /* 0x000000ffff097224 */ /* 0x000fce00078e00ff */
.L_x_7:
[----:B------:R-:W-:Y:S05]  /*0ae0*/  BSYNC.RECONVERGENT B0 ;  /* 0x0000000000007941 */ /* 0x000fea0003800200 */
.L_x_6:
[----:B------:R-:W0:Y:S01]  /*0af0*/  F2F.F64.F32 R20, R5 ;  /* 0x0000000500147310 */ /* 0x000e220000201800 */
[----:B------:R-:W-:Y:S01]  /*0b00*/  UMOV UR6, 0x54442d18 ;  /* 0x54442d1800067882 */ /* 0x000fe20000000000 */
[----:B------:R-:W-:Y:S01]  /*0b10*/  UMOV UR7, 0x401921fb ;  /* 0x401921fb00077882 */ /* 0x000fe20000000000 */
[----:B------:R-:W-:Y:S05]  /*0b20*/  BSSY.RECONVERGENT B0, `(.L_x_12) ;  /* 0x000006d000007945 */ /* 0x000fea0003800200 */
[----:B------:R1:W-:Y:S01]  /*0b30*/  F2F.F64.F32 R16, R8 ;  /* 0x0000000800107310 */ /* 0x0003e20000201800 */
[----:B0-----:R-:W-:Y:S01]  /*0b40*/  DMUL R20, R20, UR6 ;  /* 0x0000000614147c28 */ /* 0x001fe20008000000 */
[----:B------:R-:W0:Y:S06]  /*0b50*/  LDCU UR7, c[0x3][0x5c] ;  /* 0x00c00b80ff0777ac */ /* 0x000e2c0008000800 */
[----:B------:R-:W2:Y:S01]  /*0b60*/  F2F.F32.F64 R23, R20 ;  /* 0x0000001400177310 */ /* 0x000ea20000301000 */
[----:B0-----:R-:W-:Y:S01]  /*0b70*/  FFMA R5, R8, UR7, R5 ;  /* 0x0000000708057c23 */ /* 0x001fe20008000005 */
[----:B-1----:R-:W-:Y:S01]  /*0b80*/  FFMA R8, R19, UR7, R8 ;  /* 0x0000000713087c23 */ /* 0x002fe20008000008 */
[C---:B--2---:R-:W-:Y:S01]  /*0b90*/  FMUL R26, R23.reuse, 0.63661974668502807617 ;  /* 0x3f22f983171a7820 */ /* 0x044fe20000400000 */
[----:B------:R-:W-:-:S05]  /*0ba0*/  FSETP.GE.AND P0, PT, |R23|, 105615, PT ;  /* 0x47ce47801700780b */ /* 0x000fca0003f06200 */
[----:B------:R-:W0:Y:S02]  /*0bb0*/  F2I.NTZ R26, R26 ;  /* 0x0000001a001a7305 */ /* 0x000e240000203100 */
[----:B0-----:R-:W-:-:S05]  /*0bc0*/  I2FP.F32.S32 R18, R26 ;  /* 0x0000001a00127245 */ /* 0x001fca0000201400 */
[----:B------:R-:W-:-:S04]  /*0bd0*/  FFMA R25, R18, -1.5707962512969970703, R23 ;  /* 0xbfc90fda12197823 */ /* 0x000fc80000000017 */
[----:B------:R-:W-:-:S04]  /*0be0*/  FFMA R25, R18, -7.5497894158615963534e-08, R25 ;  /* 0xb3a2216812197823 */ /* 0x000fc80000000019 */
[----:B------:R-:W-:Y:S01]  /*0bf0*/  FFMA R18, R18, -5.3903029534742383927e-15, R25 ;  /* 0xa7c234c512127823 */ /* 0x000fe20000000019 */
[----:B------:R-:W-:Y:S06]  /*0c00*/  @!P0 BRA `(.L_x_13) ;  /* 0x0000000400788947 */ /* 0x000fec0003800000 */
[----:B------:R-:W-:-:S13]  /*0c10*/  FSETP.NEU.AND P0, PT, |R23|, +INF , PT ;  /* 0x7f8000001700780b */ /* 0x000fda0003f0d200 */
[----:B------:R-:W-:Y:S01]  /*0c20*/  @!P0 FMUL R18, RZ, R23 ;  /* 0x00000017ff128220 */ /* 0x000fe20000400000 */
[----:B------:R-:W-:Y:S01]  /*0c30*/  @!P0 IMAD.MOV.U32 R26, RZ, RZ, RZ ;  /* 0x000000ffff1a8224 */ /* 0x000fe200078e00ff */
[----:B------:R-:W-:Y:S06]  /*0c40*/  @!P0 BRA `(.L_x_13) ;  /* 0x0000000400688947 */ /* 0x000fec0003800000 */
[----:B------:R-:W-:Y:S02]  /*0c50*/  SHF.L.U32 R18, R23, 0x8, RZ ;  /* 0x0000000817127819 */ /* 0x000fe400000006ff */
[----:B------:R-:W-:Y:S01]  /*0c60*/  CS2R R24, SRZ ;  /* 0x0000000000187805 */ /* 0x000fe2000001ff00 */
[----:B------:R-:W0:Y:S01]  /*0c70*/  LDCU.64 UR10, c[0x4][0x48] ;  /* 0x01000900ff0a77ac */ /* 0x000e220008000a00 */
[----:B------:R-:W-:Y:S01]  /*0c80*/  LOP3.LUT R27, R18, 0x80000000, RZ, 0xfc, !PT ;  /* 0x80000000121b7812 */ /* 0x000fe200078efcff */
[----:B------:R-:W-:Y:S01]  /*0c90*/  UMOV UR6, URZ ;  /* 0x000000ff00067c82 */ /* 0x000fe20008000000 */
[----:B------:R-:W-:-:S05]  /*0ca0*/  UMOV UR5, URZ ;  /* 0x000000ff00057c82 */ /* 0x000fca0008000000 */
.L_x_14:
[----:B0-----:R-:W-:Y:S02]  /*0cb0*/  IMAD.U32 R18, RZ, RZ, UR10 ;  /* 0x0000000aff127e24 */ /* 0x001fe4000f8e00ff */
[----:B------:R-:W-:-:S05]  /*0cc0*/  IMAD.U32 R19, RZ, RZ, UR11 ;  /* 0x0000000bff137e24 */ /* 0x000fca000f8e00ff */
[----:B------:R-:W2:Y:S01]  /*0cd0*/  LDG.E.CONSTANT R18, desc[UR8][R18.64] ;  /* 0x0000000812127981 */ /* 0x000ea2000c1e9900 */
[----:B------:R-:W-:Y:S01]  /*0ce0*/  UIADD3 UR5, UPT, UPT, UR5, 0x1, URZ ;  /* 0x0000000105057890 */ /* 0x000fe2000fffe0ff */
[C---:B------:R-:W-:Y:S01]  /*0cf0*/  ISETP.EQ.AND P0, PT, R24.reuse, RZ, PT ;  /* 0x000000ff1800720c */ /* 0x040fe20003f02270 */
[----:B------:R-:W-:Y:S01]  /*0d00*/  UIADD3 UR10, UP1, UPT, UR10, 0x4, URZ ;  /* 0x000000040a0a7890 */ /* 0x000fe2000ff3e0ff */
[C---:B------:R-:W-:Y:S01]  /*0d10*/  ISETP.EQ.AND P1, PT, R24.reuse, 0x4, PT ;  /* 0x000000041800780c */ /* 0x040fe20003f22270 */
[----:B------:R-:W-:Y:S01]  /*0d20*/  UISETP.NE.AND UP0, UPT, UR5, 0x6, UPT ;  /* 0x000000060500788c */ /* 0x000fe2000bf05270 */
[C---:B------:R-:W-:Y:S01]  /*0d30*/  ISETP.EQ.AND P2, PT, R24.reuse, 0x8, PT ;  /* 0x000000081800780c */ /* 0x040fe20003f42270 */
[----:B------:R-:W-:Y:S01]  /*0d40*/  UIADD3.X UR11, UPT, UPT, URZ, UR11, URZ, UP1, !UPT ;  /* 0x0000000bff0b7290 */ /* 0x000fe20008ffe4ff */
[C---:B------:R-:W-:Y:S02]  /*0d50*/  ISETP.EQ.AND P3, PT, R24.reuse, 0xc, PT ;  /* 0x0000000c1800780c */ /* 0x040fe40003f62270 */
[----:B------:R-:W-:-:S02]  /*0d60*/  ISETP.EQ.AND P4, PT, R24, 0x10, PT ;  /* 0x000000101800780c */ /* 0x000fc40003f82270 */
[C---:B------:R-:W-:Y:S01]  /*0d70*/  ISETP.EQ.AND P5, PT, R24.reuse, 0x14, PT ;  /* 0x000000141800780c */ /* 0x040fe20003fa2270 */
[----:B------:R-:W-:Y:S02]  /*0d80*/  VIADD R24, R24, 0x4 ;  /* 0x0000000418187836 */ /* 0x000fe40000000000 */
[----:B--2---:R-:W-:-:S03]  /*0d90*/  IMAD.WIDE.U32 R20, R18, R27, RZ ;  /* 0x0000001b12147225 */ /* 0x004fc600078e00ff */
[----:B------:R-:W-:-:S04]  /*0da0*/  IADD3 R20, P6, PT, R20, R25, RZ ;  /* 0x0000001914147210 */ /* 0x000fc80007fde0ff */
[----:B------:R-:W-:Y:S01]  /*0db0*/  IADD3.X R25, PT, PT, R21, UR6, RZ, P6, !PT ;  /* 0x0000000615197c10 */ /* 0x000fe2000b7fe4ff */
[--C-:B------:R-:W-:Y:S01]  /*0dc0*/  @P0 IMAD.MOV.U32 R4, RZ, RZ, R20.reuse ;  /* 0x000000ffff040224 */ /* 0x100fe200078e0014 */
[----:B------:R-:W-:Y:S01]  /*0dd0*/  @P2 MOV R13, R20 ;  /* 0x00000014000d2202 */ /* 0x000fe20000000f00 */
[--C-:B------:R-:W-:Y:S02]  /*0de0*/  @P1 IMAD.MOV.U32 R12, RZ, RZ, R20.reuse ;  /* 0x000000ffff0c1224 */ /* 0x100fe400078e0014 */
[--C-:B------:R-:W-:Y:S02]  /*0df0*/  @P3 IMAD.MOV.U32 R14, RZ, RZ, R20.reuse ;  /* 0x000000ffff0e3224 */ /* 0x100fe400078e0014 */
[--C-:B------:R-:W-:Y:S02]  /*0e00*/  @P4 IMAD.MOV.U32 R15, RZ, RZ, R20.reuse ;  /* 0x000000ffff0f4224 */ /* 0x100fe400078e0014 */
[----:B------:R-:W-:Y:S01]  /*0e10*/  @P5 IMAD.MOV.U32 R22, RZ, RZ, R20 ;  /* 0x000000ffff165224 */ /* 0x000fe200078e0014 */
[----:B------:R-:W-:Y:S06]  /*0e20*/  BRA.U UP0, `(.L_x_14) ;  /* 0xfffffffd00a07547 */ /* 0x000fec000b83ffff */
[----:B------:R-:W-:Y:S01]  /*0e30*/  SHF.R.U32.HI R18, RZ, 0x17, R23 ;  /* 0x00000017ff127819 */ /* 0x000fe20000011617 */
[----:B------:R-:W-:Y:S03]  /*0e40*/  BSSY.RECONVERGENT B1, `(.L_x_15) ;  /* 0x0000028000017945 */ /* 0x000fe60003800200 */
[C---:B------:R-:W-:Y:S02]  /*0e50*/  LOP3.LUT R19, R18.reuse, 0xe0, RZ, 0xc0, !PT ;  /* 0x000000e012137812 */ /* 0x040fe400078ec0ff */
[----:B------:R-:W-:Y:S02]  /*0e60*/  LOP3.LUT P6, RZ, R18, 0x1f, RZ, 0xc0, !PT ;  /* 0x0000001f12ff7812 */ /* 0x000fe400078cc0ff */
[----:B------:R-:W-:-:S04]  /*0e70*/  IADD3 R19, PT, PT, R19, -0x80, RZ ;  /* 0xffffff8013137810 */ /* 0x000fc80007ffe0ff */
[----:B------:R-:W-:-:S05]  /*0e80*/  SHF.R.U32.HI R19, RZ, 0x5, R19 ;  /* 0x00000005ff137819 */ /* 0x000fca0000011613 */
[----:B------:R-:W-:-:S05]  /*0e90*/  IMAD.U32 R21, R19, -0x4, RZ ;  /* 0xfffffffc13157824 */ /* 0x000fca00078e00ff */
[C---:B------:R-:W-:Y:S02]  /*0ea0*/  ISETP.EQ.AND P3, PT, R21.reuse, -0x18, PT ;  /* 0xffffffe81500780c */ /* 0x040fe40003f62270 */
[C---:B------:R-:W-:Y:S02]  /*0eb0*/  ISETP.EQ.AND P4, PT, R21.reuse, -0x14, PT ;  /* 0xffffffec1500780c */ /* 0x040fe40003f82270 */
[C---:B------:R-:W-:Y:S02]  /*0ec0*/  ISETP.EQ.AND P2, PT, R21.reuse, -0x10, PT ;  /* 0xfffffff01500780c */ /* 0x040fe40003f42270 */
[C---:B------:R-:W-:Y:S02]  /*0ed0*/  ISETP.EQ.AND P1, PT, R21.reuse, -0xc, PT ;  /* 0xfffffff41500780c */ /* 0x040fe40003f22270 */
[C---:B------:R-:W-:Y:S02]  /*0ee0*/  ISETP.EQ.AND P0, PT, R21.reuse, -0x8, PT ;  /* 0xfffffff81500780c */ /* 0x040fe40003f02270 */
[----:B------:R-:W-:-:S03]  /*0ef0*/  ISETP.EQ.AND P5, PT, R21, RZ, PT ;  /* 0x000000ff1500720c */ /* 0x000fc60003fa2270 */
[--C-:B------:R-:W-:Y:S01]  /*0f00*/  @P3 IMAD.MOV.U32 R24, RZ, RZ, R4.reuse ;  /* 0x000000ffff183224 */ /* 0x100fe200078e0004 */
[C---:B------:R-:W-:Y:S01]  /*0f10*/  ISETP.EQ.AND P3, PT, R21.reuse, -0x4, PT ;  /* 0xfffffffc1500780c */ /* 0x040fe20003f62270 */
[----:B------:R-:W-:Y:S02]  /*0f20*/  @P4 IMAD.MOV.U32 R19, RZ, RZ, R4 ;  /* 0x000000ffff134224 */ /* 0x000fe400078e0004 */
[----:B------:R-:W-:Y:S01]  /*0f30*/  @P4 IMAD.MOV.U32 R24, RZ, RZ, R12 ;  /* 0x000000ffff184224 */ /* 0x000fe200078e000c */
[----:B------:R-:W-:Y:S01]  /*0f40*/  ISETP.EQ.AND P4, PT, R21, 0x4, PT ;  /* 0x000000041500780c */ /* 0x000fe20003f82270 */
[--C-:B------:R-:W-:Y:S01]  /*0f50*/  @P2 IMAD.MOV.U32 R24, RZ, RZ, R13.reuse ;  /* 0x000000ffff182224 */ /* 0x100fe200078e000d */
[----:B------:R-:W-:Y:S01]  /*0f60*/  @P2 MOV R19, R12 ;  /* 0x0000000c00132202 */ /* 0x000fe20000000f00 */
[----:B------:R-:W-:Y:S02]  /*0f70*/  @P1 IMAD.MOV.U32 R19, RZ, RZ, R13 ;  /* 0x000000ffff131224 */ /* 0x000fe400078e000d */
[--C-:B------:R-:W-:Y:S01]  /*0f80*/  @P1 IMAD.MOV.U32 R24, RZ, RZ, R14.reuse ;  /* 0x000000ffff181224 */ /* 0x100fe200078e000e */
[----:B------:R-:W-:Y:S01]  /*0f90*/  @P0 MOV R24, R15 ;  /* 0x0000000f00180202 */ /* 0x000fe20000000f00 */
[----:B------:R-:W-:-:S02]  /*0fa0*/  @P0 IMAD.MOV.U32 R19, RZ, RZ, R14 ;  /* 0x000000ffff130224 */ /* 0x000fc400078e000e */
[----:B------:R-:W-:Y:S02]  /*0fb0*/  @P3 IMAD.MOV.U32 R19, RZ, RZ, R15 ;  /* 0x000000ffff133224 */ /* 0x000fe400078e000f */
[--C-:B------:R-:W-:Y:S02]  /*0fc0*/  @P3 IMAD.MOV.U32 R24, RZ, RZ, R22.reuse ;  /* 0x000000ffff183224 */ /* 0x100fe400078e0016 */
[----:B------:R-:W-:Y:S01]  /*0fd0*/  @P5 IMAD.MOV.U32 R19, RZ, RZ, R22 ;  /* 0x000000ffff135224 */ /* 0x000fe200078e0016 */
[----:B------:R-:W-:Y:S01]  /*0fe0*/  @P4 MOV R19, R25 ;  /* 0x0000001900134202 */ /* 0x000fe20000000f00 */
[----:B------:R-:W-:Y:S01]  /*0ff0*/  @P5 IMAD.MOV.U32 R24, RZ, RZ, R25 ;  /* 0x000000ffff185224 */ /* 0x000fe200078e0019 */
[----:B------:R-:W-:Y:S06]  /*1000*/  @!P6 BRA `(.L_x_16) ;  /* 0x00000000002ce947 */ /* 0x000fec0003800000 */
[----:B------:R-:W-:Y:S01]  /*1010*/  @P2 IMAD.MOV.U32 R20, RZ, RZ, R4 ;  /* 0x000000ffff142224 */ /* 0x000fe200078e0004 */
[----:B------:R-:W-:Y:S01]  /*1020*/  LOP3.LUT R18, R18, 0x1f, RZ, 0xc0, !PT ;  /* 0x0000001f12127812 */ /* 0x000fe200078ec0ff */
[----:B------:R-:W-:Y:S02]  /*1030*/  @P1 IMAD.MOV.U32 R20, RZ, RZ, R12 ;  /* 0x000000ffff141224 */ /* 0x000fe400078e000c */
[----:B------:R-:W-:Y:S01]  /*1040*/  @P0 IMAD.MOV.U32 R20, RZ, RZ, R13 ;  /* 0x000000ffff140224 */ /* 0x000fe200078e000d */
[----:B------:R-:W-:Y:S01]  /*1050*/  ISETP.EQ.AND P0, PT, R21, 0x8, PT ;  /* 0x000000081500780c */ /* 0x000fe20003f02270 */
[----:B------:R-:W-:Y:S01]  /*1060*/  @P3 IMAD.MOV.U32 R20, RZ, RZ, R14 ;  /* 0x000000ffff143224 */ /* 0x000fe200078e000e */
[----:B------:R-:W-:Y:S01]  /*1070*/  @P5 MOV R20, R15 ;  /* 0x0000000f00145202 */ /* 0x000fe20000000f00 */
[----:B------:R-:W-:Y:S01]  /*1080*/  @P4 IMAD.MOV.U32 R20, RZ, RZ, R22 ;  /* 0x000000ffff144224 */ /* 0x000fe200078e0016 */
[----:B------:R-:W-:-:S09]  /*1090*/  SHF.L.W.U32.HI R24, R19, R18, R24 ;  /* 0x0000001213187219 */ /* 0x000fd20000010e18 */
[----:B------:R-:W-:-:S05]  /*10a0*/  @P0 IMAD.MOV.U32 R20, RZ, RZ, R25 ;  /* 0x000000ffff140224 */ /* 0x000fca00078e0019 */
[----:B------:R-:W-:-:S07]  /*10b0*/  SHF.L.W.U32.HI R19, R20, R18, R19 ;  /* 0x0000001214137219 */ /* 0x000fce0000010e13 */
.L_x_16:
[----:B------:R-:W-:Y:S05]  /*10c0*/  BSYNC.RECONVERGENT B1 ;  /* 0x0000000000017941 */ /* 0x000fea0003800200 */
.L_x_15:
[C---:B------:R-:W-:Y:S01]  /*10d0*/  SHF.L.W.U32.HI R26, R19.reuse, 0x2, R24 ;  /* 0x00000002131a7819 */ /* 0x040fe20000010e18 */
[----:B------:R-:W-:Y:S01]  /*10e0*/  IMAD.SHL.U32 R19, R19, 0x4, RZ ;  /* 0x0000000413137824 */ /* 0x000fe200078e00ff */
[----:B------:R-:W-:Y:S01]  /*10f0*/  UMOV UR10, 0x54442d19 ;  /* 0x54442d19000a7882 */ /* 0x000fe20000000000 */
[----:B------:R-:W-:Y:S01]  /*1100*/  UMOV UR11, 0x3bf921fb ;  /* 0x3bf921fb000b7882 */ /* 0x000fe20000000000 */
[----:B------:R-:W-:Y:S02]  /*1110*/  SHF.R.S32.HI R20, RZ, 0x1f, R26 ;  /* 0x0000001fff147819 */ /* 0x000fe4000001141a */
[----:B------:R-:W-:Y:S02]  /*1120*/  SHF.R.U32.HI R25, RZ, 0x1e, R24 ;  /* 0x0000001eff197819 */ /* 0x000fe40000011618 */
[C---:B------:R-:W-:Y:S02]  /*1130*/  LOP3.LUT R18, R20.reuse, R19, RZ, 0x3c, !PT ;  /* 0x0000001314127212 */ /* 0x040fe400078e3cff */
[----:B------:R-:W-:-:S02]  /*1140*/  LOP3.LUT R19, R20, R26, RZ, 0x3c, !PT ;  /* 0x0000001a14137212 */ /* 0x000fc400078e3cff */
[----:B------:R-:W-:Y:S02]  /*1150*/  ISETP.GE.AND P0, PT, R23, RZ, PT ;  /* 0x000000ff1700720c */ /* 0x000fe40003f06270 */
[C---:B------:R-:W-:Y:S02]  /*1160*/  LOP3.LUT R23, R26.reuse, R23, RZ, 0x3c, !PT ;  /* 0x000000171a177212 */ /* 0x040fe400078e3cff */
[----:B------:R-:W0:Y:S01]  /*1170*/  I2F.F64.S64 R18, R18 ;  /* 0x0000001200127312 */ /* 0x000e220000301c00 */
[----:B------:R-:W-:Y:S02]  /*1180*/  LEA.HI R26, R26, R25, RZ, 0x1 ;  /* 0x000000191a1a7211 */ /* 0x000fe400078f08ff */
[----:B------:R-:W-:-:S03]  /*1190*/  ISETP.GE.AND P1, PT, R23, RZ, PT ;  /* 0x000000ff1700720c */ /* 0x000fc60003f26270 */
[----:B------:R-:W-:-:S05]  /*11a0*/  IMAD.MOV R23, RZ, RZ, -R26 ;  /* 0x000000ffff177224 */ /* 0x000fca00078e0a1a */
[----:B------:R-:W-:Y:S01]  /*11b0*/  @!P0 MOV R26, R23 ;  /* 0x00000017001a8202 */ /* 0x000fe20000000f00 */
[----:B0-----:R-:W-:-:S10]  /*11c0*/  DMUL R20, R18, UR10 ;  /* 0x0000000a12147c28 */ /* 0x001fd40008000000 */
[----:B------:R-:W0:Y:S02]  /*11d0*/  F2F.F32.F64 R20, R20 ;  /* 0x0000001400147310 */ /* 0x000e240000301000 */
[----:B0-----:R-:W-:-:S07]  /*11e0*/  FSEL R18, -R20, R20, !P1 ;  /* 0x0000001414127208 */ /* 0x001fce0004800100 */
.L_x_13:
[----:B------:R-:W-:Y:S05]  /*11f0*/  BSYNC.RECONVERGENT B0 ;  /* 0x0000000000007941 */ /* 0x000fea0003800200 */
.L_x_12:
[----:B------:R-:W0:Y:S01]  /*1200*/  F2F.F64.F32 R24, R11 ;  /* 0x0000000b00187310 */ /* 0x000e220000201800 */
[----:B------:R-:W-:Y:S01]  /*1210*/  UMOV UR10, 0xb645a1cb ;  /* 0xb645a1cb000a7882 */ /* 0x000fe20000000000 */
[----:B------:R-:W-:Y:S01]  /*1220*/  UMOV UR11, 0x400dfdf3 ;  /* 0x400dfdf3000b7882 */ /* 0x000fe20000000000 */
[----:B------:R-:W-:Y:S02]  /*1230*/  IMAD.MOV.U32 R23, RZ, RZ, 0x37cbac00 ;  /* 0x37cbac00ff177424 */ /* 0x000fe400078e00ff */
[----:B------:R-:W-:Y:S01]  /*1240*/  FMUL R19, R18, R18 ;  /* 0x0000001212137220 */ /* 0x000fe20000400000 */
[C---:B------:R-:W-:Y:S01]  /*1250*/  LOP3.LUT R20, R26.reuse, 0x1, RZ, 0xc0, !PT ;  /* 0x000000011a147812 */ /* 0x040fe200078ec0ff */
[----:B------:R-:W-:Y:S01]  /*1260*/  IMAD.MOV.U32 R27, RZ, RZ, 0x3d2aaabb ;  /* 0x3d2aaabbff1b7424 */ /* 0x000fe200078e00ff */
[----:B------:R-:W-:Y:S01]  /*1270*/  LOP3.LUT P1, RZ, R26, 0x2, RZ, 0xc0, !PT ;  /* 0x000000021aff7812 */ /* 0x000fe2000782c0ff */
[----:B------:R-:W-:Y:S01]  /*1280*/  FFMA R21, R19, R23, -0.0013887860113754868507 ;  /* 0xbab607ed13157423 */ /* 0x000fe20000000017 */
[----:B------:R-:W-:Y:S01]  /*1290*/  ISETP.NE.U32.AND P0, PT, R20, 0x1, PT ;  /* 0x000000011400780c */ /* 0x000fe20003f05070 */
[----:B------:R-:W-:Y:S03]  /*12a0*/  BSSY.RECONVERGENT B0, `(.L_x_17) ;  /* 0x0000077000007945 */ /* 0x000fe60003800200 */
[----:B------:R-:W-:Y:S01]  /*12b0*/  FSEL R20, R21, -0.00019574658654164522886, !P0 ;  /* 0xb94d415315147808 */ /* 0x000fe20004000000 */
[----:B------:R-:W-:Y:S01]  /*12c0*/  IMAD.MOV.U32 R21, RZ, RZ, 0x3effffff ;  /* 0x3effffffff157424 */ /* 0x000fe200078e00ff */
[----:B0-----:R-:W-:Y:S01]  /*12d0*/  DMUL R24, R24, UR10 ;  /* 0x0000000a18187c28 */ /* 0x001fe20008000000 */
[----:B------:R-:W-:Y:S01]  /*12e0*/  FSEL R26, R27, 0.0083327032625675201416, !P0 ;  /* 0x3c0885e41b1a7808 */ /* 0x000fe20004000000 */
[----:B------:R-:W-:Y:S01]  /*12f0*/  UMOV UR10, 0x4f7287ec ;  /* 0x4f7287ec000a7882 */ /* 0x000fe20000000000 */
[----:B------:R-:W-:Y:S01]  /*1300*/  FSEL R18, R18, 1, P0 ;  /* 0x3f80000012127808 */ /* 0x000fe20000000000 */
[----:B------:R-:W-:Y:S01]  /*1310*/  UMOV UR11, 0x3fb9c722 ;  /* 0x3fb9c722000b7882 */ /* 0x000fe20000000000 */
[----:B------:R-:W-:Y:S01]  /*1320*/  FSEL R21, -R21, -0.16666662693023681641, !P0 ;  /* 0xbe2aaaa815157808 */ /* 0x000fe20004000100 */
[C---:B------:R-:W-:Y:S01]  /*1330*/  FFMA R20, R19.reuse, R20, R26 ;  /* 0x0000001413147223 */ /* 0x040fe2000000001a */
[----:B------:R-:W-:Y:S01]  /*1340*/  DMUL R16, R16, -UR10 ;  /* 0x8000000a10107c28 */ /* 0x000fe20008000000 */
[----:B------:R-:W-:Y:S01]  /*1350*/  UMOV UR10, 0x9f4a2d04 ;  /* 0x9f4a2d04000a7882 */ /* 0x000fe20000000000 */
[----:B------:R-:W-:Y:S01]  /*1360*/  UMOV UR11, 0x3fe43ef2 ;  /* 0x3fe43ef2000b7882 */ /* 0x000fe20000000000 */
[----:B------:R-:W0:Y:S01]  /*1370*/  F2F.F32.F64 R24, R24 ;  /* 0x0000001800187310 */ /* 0x000e220000301000 */
[C---:B------:R-:W-:Y:S01]  /*1380*/  FFMA R20, R19.reuse, R20, R21 ;  /* 0x0000001413147223 */ /* 0x040fe20000000015 */
[----:B------:R-:W-:-:S04]  /*1390*/  FFMA R19, R19, R18, RZ ;  /* 0x0000001213137223 */ /* 0x000fc800000000ff */
[----:B------:R-:W-:-:S04]  /*13a0*/  FFMA R19, R19, R20, R18 ;  /* 0x0000001413137223 */ /* 0x000fc80000000012 */
[----:B------:R-:W-:Y:S01]  /*13b0*/  @P1 FADD R19, RZ, -R19 ;  /* 0x80000013ff131221 */ /* 0x000fe20000000000 */
[----:B0-----:R-:W-:-:S05]  /*13c0*/  FMUL R25, R24, 0.63661974668502807617 ;  /* 0x3f22f98318197820 */ /* 0x001fca0000400000 */
[----:B------:R-:W0:Y:S01]  /*13d0*/  F2F.F64.F32 R18, R19 ;  /* 0x0000001300127310 */ /* 0x000e220000201800 */
[----:B------:R-:W-:-:S07]  /*13e0*/  FSETP.GE.AND P0, PT, |R24|, 105615, PT ;  /* 0x47ce47801800780b */ /* 0x000fce0003f06200 */
[----:B------:R-:W1:Y:S01]  /*13f0*/  F2I.NTZ R25, R25 ;  /* 0x0000001900197305 */ /* 0x000e620000203100 */
[----:B0-----:R-:W-:Y:S01]  /*1400*/  DFMA R16, R18, UR10, R16 ;  /* 0x0000000a12107c2b */ /* 0x001fe20008000010 */
[----:B-1----:R-:W-:-:S05]  /*1410*/  I2FP.F32.S32 R21, R25 ;  /* 0x0000001900157245 */ /* 0x002fca0000201400 */
        /* <DEDUP_REMOVED lines=8> */
[----:B------:R-:W-:Y:S01]  /*14a0*/  SHF.L.U32 R26, R24, 0x8, RZ ;  /* 0x00000008181a7819 */ /* 0x000fe200000006ff */
[----:B------:R-:W-:Y:S01]  /*14b0*/  IMAD.MOV.U32 R25, RZ, RZ, RZ ;  /* 0x000000ffff197224 */ /* 0x000fe200078e00ff */
[----:B------:R-:W-:Y:S01]  /*14c0*/  UMOV UR5, URZ ;  /* 0x000000ff00057c82 */ /* 0x000fe20008000000 */
[----:B------:R-:W-:Y:S01]  /*14d0*/  IMAD.MOV.U32 R27, RZ, RZ, RZ ;  /* 0x000000ffff1b7224 */ /* 0x000fe200078e00ff */
[----:B------:R-:W-:-:S07]  /*14e0*/  LOP3.LUT R26, R26, 0x80000000, RZ, 0xfc, !PT ;  /* 0x800000001a1a7812 */ /* 0x000fce00078efcff */
.L_x_19:
[----:B------:R-:W0:Y:S02]  /*14f0*/  LDC.64 R18, c[0x4][0x48] ;  /* 0x01001200ff127b82 */ /* 0x000e240000000a00 */
[----:B0-----:R-:W-:-:S05]  /*1500*/  IMAD.WIDE.U32 R20, R27, 0x4, R18 ;  /* 0x000000041b147825 */ /* 0x001fca00078e0012 */
[----:B------:R-:W2:Y:S01]  /*1510*/  LDG.E.CONSTANT R19, desc[UR8][R20.64] ;  /* 0x0000000814137981 */ /* 0x000ea2000c1e9900 */
[C---:B------:R-:W-:Y:S02]  /*1520*/  IMAD.SHL.U32 R18, R27.reuse, 0x4, RZ ;  /* 0x000000041b127824 */ /* 0x040fe400078e00ff */
[----:B------:R-:W-:-:S03]  /*1530*/  VIADD R27, R27, 0x1 ;  /* 0x000000011b1b7836 */ /* 0x000fc60000000000 */
[C---:B------:R-:W-:Y:S02]  /*1540*/  ISETP.EQ.AND P0, PT, R18.reuse, RZ, PT ;  /* 0x000000ff1200720c */ /* 0x040fe40003f02270 */
[C---:B------:R-:W-:Y:S02]  /*1550*/  ISETP.EQ.AND P5, PT, R18.reuse, 0x4, PT ;  /* 0x000000041200780c */ /* 0x040fe40003fa2270 */
[C---:B------:R-:W-:Y:S02]  /*1560*/  ISETP.EQ.AND P4, PT, R18.reuse, 0x8, PT ;  /* 0x000000081200780c */ /* 0x040fe40003f82270 */
[C---:B------:R-:W-:Y:S02]  /*1570*/  ISETP.EQ.AND P3, PT, R18.reuse, 0xc, PT ;  /* 0x0000000c1200780c */ /* 0x040fe40003f62270 */
[C---:B------:R-:W-:Y:S02]  /*1580*/  ISETP.EQ.AND P2, PT, R18.reuse, 0x10, PT ;  /* 0x000000101200780c */ /* 0x040fe40003f42270 */
[----:B------:R-:W-:Y:S01]  /*1590*/  ISETP.EQ.AND P1, PT, R18, 0x14, PT ;  /* 0x000000141200780c */ /* 0x000fe20003f22270 */
[----:B--2---:R-:W-:-:S03]  /*15a0*/  IMAD.WIDE.U32 R18, R19, R26, RZ ;  /* 0x0000001a13127225 */ /* 0x004fc600078e00ff */
[----:B------:R-:W-:-:S04]  /*15b0*/  IADD3 R18, P6, PT, R18, R25, RZ ;  /* 0x0000001912127210 */ /* 0x000fc80007fde0ff */
[----:B------:R-:W-:Y:S01]  /*15c0*/  IADD3.X R25, PT, PT, R19, UR5, RZ, P6, !PT ;  /* 0x0000000513197c10 */ /* 0x000fe2000b7fe4ff */
[--C-:B------:R-:W-:Y:S01]  /*15d0*/  @P5 IMAD.MOV.U32 R12, RZ, RZ, R18.reuse ;  /* 0x000000ffff0c5224 */ /* 0x100fe200078e0012 */
[----:B------:R-:W-:Y:S01]  /*15e0*/  ISETP.NE.AND P6, PT, R27, 0x6, PT ;  /* 0x000000061b00780c */ /* 0x000fe20003fc5270 */
[--C-:B------:R-:W-:Y:S01]  /*15f0*/  @P4 IMAD.MOV.U32 R13, RZ, RZ, R18.reuse ;  /* 0x000000ffff0d4224 */ /* 0x100fe200078e0012 */
[-C--:B------:R-:W-:Y:S01]  /*1600*/  @P0 MOV R4, R18.reuse ;  /* 0x0000001200040202 */ /* 0x080fe20000000f00 */
[--C-:B------:R-:W-:Y:S01]  /*1610*/  @P3 IMAD.MOV.U32 R14, RZ, RZ, R18.reuse ;  /* 0x000000ffff0e3224 */ /* 0x100fe200078e0012 */
[----:B------:R-:W-:Y:S01]  /*1620*/  @P1 MOV R22, R18 ;  /* 0x0000001200161202 */ /* 0x000fe20000000f00 */
[----:B------:R-:W-:-:S08]  /*1630*/  @P2 IMAD.MOV.U32 R15, RZ, RZ, R18 ;  /* 0x000000ffff0f2224 */ /* 0x000fd000078e0012 */
[----:B------:R-:W-:Y:S05]  /*1640*/  @P6 BRA `(.L_x_19) ;  /* 0xfffffffc00a86947 */ /* 0x000fea000383ffff */
[----:B------:R-:W-:Y:S01]  /*1650*/  SHF.R.U32.HI R18, RZ, 0x17, R24 ;  /* 0x00000017ff127819 */ /* 0x000fe20000011618 */
[----:B------:R-:W-:Y:S03]  /*1660*/  BSSY.RECONVERGENT B1, `(.L_x_20) ;  /* 0x0000028000017945 */ /* 0x000fe60003800200 */
[C---:B------:R-:W-:Y:S02]  /*1670*/  LOP3.LUT R19, R18.reuse, 0xe0, RZ, 0xc0, !PT ;  /* 0x000000e012137812 */ /* 0x040fe400078ec0ff */
[----:B------:R-:W-:-:S03]  /*1680*/  LOP3.LUT P6, RZ, R18, 0x1f, RZ, 0xc0, !PT ;  /* 0x0000001f12ff7812 */ /* 0x000fc600078cc0ff */
[----:B------:R-:W-:-:S05]  /*1690*/  VIADD R19, R19, 0xffffff80 ;  /* 0xffffff8013137836 */ /* 0x000fca0000000000 */
        /* <DEDUP_REMOVED lines=10> */
[----:B------:R-:W-:Y:S01]  /*1740*/  @P4 IMAD.MOV.U32 R19, RZ, RZ, R4 ;  /* 0x000000ffff134224 */ /* 0x000fe200078e0004 */
[----:B------:R-:W-:Y:S01]  /*1750*/  @P4 MOV R26, R12 ;  /* 0x0000000c001a4202 */ /* 0x000fe20000000f00 */
[----:B------:R-:W-:Y:S01]  /*1760*/  @P2 IMAD.MOV.U32 R19, RZ, RZ, R12 ;  /* 0x000000ffff132224 */ /* 0x000fe200078e000c */
[----:B------:R-:W-:Y:S01]  /*1770*/  ISETP.EQ.AND P4, PT, R21, 0x4, PT ;  /* 0x000000041500780c */ /* 0x000fe20003f82270 */
[--C-:B------:R-:W-:Y:S02]  /*1780*/  @P2 IMAD.MOV.U32 R26, RZ, RZ, R13.reuse ;  /* 0x000000ffff1a2224 */ /* 0x100fe400078e000d */
[----:B------:R-:W-:Y:S01]  /*1790*/  @P1 IMAD.MOV.U32 R19, RZ, RZ, R13 ;  /* 0x000000ffff131224 */ /* 0x000fe200078e000d */
[----:B------:R-:W-:Y:S01]  /*17a0*/  @P0 MOV R19, R14 ;  /* 0x0000000e00130202 */ /* 0x000fe20000000f00 */
[----:B------:R-:W-:-:S02]  /*17b0*/  @P1 IMAD.MOV.U32 R26, RZ, RZ, R14 ;  /* 0x000000ffff1a1224 */ /* 0x000fc400078e000e */
[--C-:B------:R-:W-:Y:S02]  /*17c0*/  @P0 IMAD.MOV.U32 R26, RZ, RZ, R15.reuse ;  /* 0x000000ffff1a0224 */ /* 0x100fe400078e000f */
[----:B------:R-:W-:Y:S02]  /*17d0*/  @P3 IMAD.MOV.U32 R19, RZ, RZ, R15 ;  /* 0x000000ffff133224 */ /* 0x000fe400078e000f */
[--C-:B------:R-:W-:Y:S01]  /*17e0*/  @P3 IMAD.MOV.U32 R26, RZ, RZ, R22.reuse ;  /* 0x000000ffff1a3224 */ /* 0x100fe200078e0016 */
[----:B------:R-:W-:Y:S01]  /*17f0*/  @P5 MOV R26, R25 ;  /* 0x00000019001a5202 */ /* 0x000fe20000000f00 */
[----:B------:R-:W-:Y:S02]  /*1800*/  @P5 IMAD.MOV.U32 R19, RZ, RZ, R22 ;  /* 0x000000ffff135224 */ /* 0x000fe400078e0016 */
[----:B------:R-:W-:Y:S01]  /*1810*/  @P4 IMAD.MOV.U32 R19, RZ, RZ, R25 ;  /* 0x000000ffff134224 */ /* 0x000fe200078e0019 */
[----:B------:R-:W-:Y:S06]  /*1820*/  @!P6 BRA `(.L_x_21) ;  /* 0x00000000002ce947 */ /* 0x000fec0003800000 */
[----:B------:R-:W-:Y:S01]  /*1830*/  @P2 IMAD.MOV.U32 R20, RZ, RZ, R4 ;  /* 0x000000ffff142224 */ /* 0x000fe200078e0004 */
[----:B------:R-:W-:Y:S01]  /*1840*/  LOP3.LUT R18, R18, 0x1f, RZ, 0xc0, !PT ;  /* 0x0000001f12127812 */ /* 0x000fe200078ec0ff */
[----:B------:R-:W-:Y:S02]  /*1850*/  @P1 IMAD.MOV.U32 R20, RZ, RZ, R12 ;  /* 0x000000ffff141224 */ /* 0x000fe400078e000c */
[----:B------:R-:W-:Y:S01]  /*1860*/  @P0 IMAD.MOV.U32 R20, RZ, RZ, R13 ;  /* 0x000000ffff140224 */ /* 0x000fe200078e000d */
[----:B------:R-:W-:Y:S02]  /*1870*/  ISETP.EQ.AND P0, PT, R21, 0x8, PT ;  /* 0x000000081500780c */ /* 0x000fe40003f02270 */
[----:B------:R-:W-:Y:S01]  /*1880*/  @P3 MOV R20, R14 ;  /* 0x0000000e00143202 */ /* 0x000fe20000000f00 */
[----:B------:R-:W-:Y:S01]  /*1890*/  @P5 IMAD.MOV.U32 R20, RZ, RZ, R15 ;  /* 0x000000ffff145224 */ /* 0x000fe200078e000f */
[----:B------:R-:W-:Y:S01]  /*18a0*/  SHF.L.W.U32.HI R26, R19, R18, R26 ;  /* 0x00000012131a7219 */ /* 0x000fe20000010e1a */
[----:B------:R-:W-:-:S08]  /*18b0*/  @P4 IMAD.MOV.U32 R20, RZ, RZ, R22 ;  /* 0x000000ffff144224 */ /* 0x000fd000078e0016 */
[----:B------:R-:W-:-:S05]  /*18c0*/  @P0 IMAD.MOV.U32 R20, RZ, RZ, R25 ;  /* 0x000000ffff140224 */ /* 0x000fca00078e0019 */
[----:B------:R-:W-:-:S07]  /*18d0*/  SHF.L.W.U32.HI R19, R20, R18, R19 ;  /* 0x0000001214137219 */ /* 0x000fce0000010e13 */
.L_x_21:
[----:B------:R-:W-:Y:S05]  /*18e0*/  BSYNC.RECONVERGENT B1 ;  /* 0x0000000000017941 */ /* 0x000fea0003800200 */
.L_x_20:
[C---:B------:R-:W-:Y:S01]  /*18f0*/  SHF.L.W.U32.HI R25, R19.reuse, 0x2, R26 ;  /* 0x0000000213197819 */ /* 0x040fe20000010e1a */
[----:B------:R-:W-:Y:S01]  /*1900*/  IMAD.SHL.U32 R19, R19, 0x4, RZ ;  /* 0x0000000413137824 */ /* 0x000fe200078e00ff */
[----:B------:R-:W-:Y:S01]  /*1910*/  UMOV UR10, 0x54442d19 ;  /* 0x54442d19000a7882 */ /* 0x000fe20000000000 */
[----:B------:R-:W-:Y:S01]  /*1920*/  UMOV UR11, 0x3bf921fb ;  /* 0x3bf921fb000b7882 */ /* 0x000fe20000000000 */
[----:B------:R-:W-:Y:S02]  /*1930*/  SHF.R.S32.HI R20, RZ, 0x1f, R25 ;  /* 0x0000001fff147819 */ /* 0x000fe40000011419 */
[----:B------:R-:W-:Y:S02]  /*1940*/  ISETP.GE.AND P0, PT, R24, RZ, PT ;  /* 0x000000ff1800720c */ /* 0x000fe40003f06270 */
[C---:B------:R-:W-:Y:S02]  /*1950*/  LOP3.LUT R18, R20.reuse, R19, RZ, 0x3c, !PT ;  /* 0x0000001314127212 */ /* 0x040fe400078e3cff */
[----:B------:R-:W-:-:S02]  /*1960*/  LOP3.LUT R19, R20, R25, RZ, 0x3c, !PT ;  /* 0x0000001914137212 */ /* 0x000fc400078e3cff */
[----:B------:R-:W-:Y:S02]  /*1970*/  SHF.R.U32.HI R26, RZ, 0x1e, R26 ;  /* 0x0000001eff1a7819 */ /* 0x000fe4000001161a */
[C---:B------:R-:W-:Y:S02]  /*1980*/  LOP3.LUT R24, R25.reuse, R24, RZ, 0x3c, !PT ;  /* 0x0000001819187212 */ /* 0x040fe400078e3cff */
[----:B------:R-:W0:Y:S01]  /*1990*/  I2F.F64.S64 R18, R18 ;  /* 0x0000001200127312 */ /* 0x000e220000301c00 */
[----:B------:R-:W-:Y:S02]  /*19a0*/  LEA.HI R25, R25, R26, RZ, 0x1 ;  /* 0x0000001a19197211 */ /* 0x000fe400078f08ff */
[----:B------:R-:W-:Y:S02]  /*19b0*/  ISETP.GE.AND P1, PT, R24, RZ, PT ;  /* 0x000000ff1800720c */ /* 0x000fe40003f26270 */
[----:B------:R-:W-:-:S05]  /*19c0*/  IADD3 R24, PT, PT, -R25, RZ, RZ ;  /* 0x000000ff19187210 */ /* 0x000fca0007ffe1ff */
[----:B------:R-:W-:Y:S01]  /*19d0*/  @!P0 IMAD.MOV.U32 R25, RZ, RZ, R24 ;  /* 0x000000ffff198224 */ /* 0x000fe200078e0018 */
[----:B0-----:R-:W-:-:S10]  /*19e0*/  DMUL R20, R18, UR10 ;  /* 0x0000000a12147c28 */ /* 0x001fd40008000000 */
[----:B------:R-:W0:Y:S02]  /*19f0*/  F2F.F32.F64 R20, R20 ;  /* 0x0000001400147310 */ /* 0x000e240000301000 */
[----:B0-----:R-:W-:-:S07]  /*1a00*/  FSEL R18, -R20, R20, !P1 ;  /* 0x0000001414127208 */ /* 0x001fce0004800100 */
.L_x_18:
[----:B------:R-:W-:Y:S05]  /*1a10*/  BSYNC.RECONVERGENT B0 ;  /* 0x0000000000007941 */ /* 0x000fea0003800200 */
.L_x_17:
[----:B------:R-:W-:Y:S01]  /*1a20*/  FMUL R19, R18, R18 ;  /* 0x0000001212137220 */ /* 0x000fe20000400000 */
[----:B------:R-:W-:Y:S01]  /*1a30*/  LOP3.LUT R20, R25, 0x1, RZ, 0xc0, !PT ;  /* 0x0000000119147812 */ /* 0x000fe200078ec0ff */
[----:B------:R-:W-:Y:S01]  /*1a40*/  IMAD.MOV.U32 R24, RZ, RZ, 0x3c0885e4 ;  /* 0x3c0885e4ff187424 */ /* 0x000fe200078e00ff */
[----:B------:R-:W0:Y:S01]  /*1a50*/  LDCU UR5, c[0x3][0x48] ;  /* 0x00c00900ff0577ac */ /* 0x000e220008000800 */
[----:B------:R-:W-:Y:S01]  /*1a60*/  FFMA R23, R19, R23, -0.0013887860113754868507 ;  /* 0xbab607ed13177423 */ /* 0x000fe20000000017 */
[----:B------:R-:W-:Y:S01]  /*1a70*/  ISETP.NE.U32.AND P0, PT, R20, 0x1, PT ;  /* 0x000000011400780c */ /* 0x000fe20003f05070 */
[----:B------:R-:W-:Y:S01]  /*1a80*/  VIADD R25, R25, 0x1 ;  /* 0x0000000119197836 */ /* 0x000fe20000000000 */
[----:B------:R-:W-:Y:S01]  /*1a90*/  UMOV UR10, 0x61ee1c39 ;  /* 0x61ee1c39000a7882 */ /* 0x000fe20000000000 */
[----:B------:R-:W-:Y:S01]  /*1aa0*/  IMAD.MOV.U32 R21, RZ, RZ, 0x3e2aaaa8 ;  /* 0x3e2aaaa8ff157424 */ /* 0x000fe200078e00ff */
[----:B------:R-:W-:Y:S01]  /*1ab0*/  FSEL R20, R23, -0.00019574658654164522886, P0 ;  /* 0xb94d415317147808 */ /* 0x000fe20000000000 */
[----:B------:R-:W-:Y:S01]  /*1ac0*/  UMOV UR11, 0x3fda955b ;  /* 0x3fda955b000b7882 */ /* 0x000fe20000000000 */
[----:B------:R-:W-:Y:S01]  /*1ad0*/  FSEL R24, R24, 0.041666727513074874878, !P0 ;  /* 0x3d2aaabb18187808 */ /* 0x000fe20004000000 */
[----:B------:R-:W-:Y:S01]  /*1ae0*/  UIADD3 UR4, UPT, UPT, UR4, 0x1, URZ ;  /* 0x0000000104047890 */ /* 0x000fe2000fffe0ff */
[----:B------:R-:W-:Y:S01]  /*1af0*/  LOP3.LUT P1, RZ, R25, 0x2, RZ, 0xc0, !PT ;  /* 0x0000000219ff7812 */ /* 0x000fe2000782c0ff */
[----:B------:R-:W-:Y:S01]  /*1b00*/  FADD R11, R11, UR7 ;  /* 0x000000070b0b7e21 */ /* 0x000fe20008000000 */
[----:B------:R-:W-:Y:S01]  /*1b10*/  FSEL R18, R18, 1, !P0 ;  /* 0x3f80000012127808 */ /* 0x000fe20004000000 */
[----:B------:R-:W-:Y:S01]  /*1b20*/  FFMA R20, R19, R20, R24 ;  /* 0x0000001413147223 */ /* 0x000fe20000000018 */
[----:B------:R-:W-:-:S02]  /*1b30*/  FSEL R23, -R21, -0.4999999701976776123, !P0 ;  /* 0xbeffffff15177808 */ /* 0x000fc40004000100 */
[----:B------:R-:W-:Y:S01]  /*1b40*/  IADD3 R3, PT, PT, R3, 0x1, RZ ;  /* 0x0000000103037810 */ /* 0x000fe20007ffe0ff */
[C---:B------:R-:W-:Y:S01]  /*1b50*/  FFMA R21, R19.reuse, R18, RZ ;  /* 0x0000001213157223 */ /* 0x040fe200000000ff */
[----:B0-----:R-:W-:Y:S01]  /*1b60*/  UISETP.NE.AND UP0, UPT, UR4, UR5, UPT ;  /* 0x000000050400728c */ /* 0x001fe2000bf05270 */
[----:B------:R-:W-:-:S04]  /*1b70*/  FFMA R20, R19, R20, R23 ;  /* 0x0000001413147223 */ /* 0x000fc80000000017 */
[----:B------:R-:W-:-:S04]  /*1b80*/  FFMA R18, R21, R20, R18 ;  /* 0x0000001415127223 */ /* 0x000fc80000000012 */
[----:B------:R-:W-:-:S06]  /*1b90*/  @P1 FADD R18, RZ, -R18 ;  /* 0x80000012ff121221 */ /* 0x000fcc0000000000 */
[----:B------:R-:W0:Y:S02]  /*1ba0*/  F2F.F64.F32 R18, R18 ;  /* 0x0000001200127310 */ /* 0x000e240000201800 */
[----:B0-----:R-:W-:Y:S01]  /*1bb0*/  DFMA R16, R18, UR10, R16 ;  /* 0x0000000a12107c2b */ /* 0x001fe20008000010 */
[----:B------:R-:W-:Y:S01]  /*1bc0*/  UMOV UR10, 0x4f7287ec ;  /* 0x4f7287ec000a7882 */ /* 0x000fe20000000000 */
[----:B------:R-:W-:-:S06]  /*1bd0*/  UMOV UR11, 0x3fb9c722 ;  /* 0x3fb9c722000b7882 */ /* 0x000fcc0000000000 */
[----:B------:R-:W-:-:S06]  /*1be0*/  DADD R16, R16, UR10 ;  /* 0x0000000a10107e29 */ /* 0x000fcc0008000000 */
[----:B------:R1:W2:Y:S01]  /*1bf0*/  F2F.F32.F64 R19, R16 ;  /* 0x0000001000137310 */ /* 0x0002a20000301000 */
[----:B------:R-:W-:Y:S05]  /*1c00*/  BRA.U UP0, `(.L_x_22) ;  /* 0xffffffe500487547 */ /* 0x000fea000b83ffff */
.L_x_1:
[----:B------:R-:W-:Y:S01]  /*1c10*/  I2FP.F32.S32 R4, R2 ;  /* 0x0000000200047245 */ /* 0x000fe20000201400 */
[----:B------:R-:W-:Y:S04]  /*1c20*/  STS.128 [R0+0x10], R8 ;  /* 0x0000100800007388 */ /* 0x000fe80000000c00 */
[----:B--2---:R-:W-:Y:S04]  /*1c30*/  STS [R0+0x20], R19 ;  /* 0x0000201300007388 */ /* 0x004fe80000000800 */
[----:B------:R-:W-:Y:S01]  /*1c40*/  STS.128 [R0], R4 ;  /* 0x0000000400007388 */ /* 0x000fe20000000c00 */
[----:B------:R-:W-:Y:S05]  /*1c50*/  EXIT ;  /* 0x000000000000794d */ /* 0x000fea0003800000 */
        .weak           $__internal_0_$__cuda_sm3x_div_rn_noftz_f32_slowpath
        .type           $__internal_0_$__cuda_sm3x_div_rn_noftz_f32_slowpath,@function
        .size           $__internal_0_$__cuda_sm3x_div_rn_noftz_f32_slowpath,(.L_x_48 - $__internal_0_$__cuda_sm3x_div_rn_noftz_f32_slowpath)
$__internal_0_$__cuda_sm3x_div_rn_noftz_f32_slowpath:
[----:B------:R-:W-:Y:S01]  /*1c60*/  SHF.R.U32.HI R18, RZ, 0x17, R17 ;  /* 0x00000017ff127819 */ /* 0x000fe20000011611 */
[----:B------:R-:W-:Y:S01]  /*1c70*/  BSSY.RECONVERGENT B2, `(.L_x_23) ;  /* 0x0000062000027945 */ /* 0x000fe20003800200 */
[----:B------:R-:W-:Y:S02]  /*1c80*/  SHF.R.U32.HI R25, RZ, 0x17, R16 ;  /* 0x00000017ff197819 */ /* 0x000fe40000011610 */
[----:B------:R-:W-:Y:S02]  /*1c90*/  LOP3.LUT R18, R18, 0xff, RZ, 0xc0, !PT ;  /* 0x000000ff12127812 */ /* 0x000fe400078ec0ff */
[----:B------:R-:W-:-:S03]  /*1ca0*/  LOP3.LUT R25, R25, 0xff, RZ, 0xc0, !PT ;  /* 0x000000ff19197812 */ /* 0x000fc600078ec0ff */
[----:B------:R-:W-:Y:S02]  /*1cb0*/  VIADD R26, R18, 0xffffffff ;  /* 0xffffffff121a7836 */ /* 0x000fe40000000000 */
[----:B------:R-:W-:-:S03]  /*1cc0*/  VIADD R24, R25, 0xffffffff ;  /* 0xffffffff19187836 */ /* 0x000fc60000000000 */
[----:B------:R-:W-:-:S04]  /*1cd0*/  ISETP.GT.U32.AND P0, PT, R26, 0xfd, PT ;  /* 0x000000fd1a00780c */ /* 0x000fc80003f04070 */
[----:B------:R-:W-:-:S13]  /*1ce0*/  ISETP.GT.U32.OR P0, PT, R24, 0xfd, P0 ;  /* 0x000000fd1800780c */ /* 0x000fda0000704470 */
[----:B------:R-:W-:Y:S01]  /*1cf0*/  @!P0 IMAD.MOV.U32 R23, RZ, RZ, RZ ;  /* 0x000000ffff178224 */ /* 0x000fe200078e00ff */
[----:B------:R-:W-:Y:S06]  /*1d00*/  @!P0 BRA `(.L_x_24) ;  /* 0x00000000005c8947 */ /* 0x000fec0003800000 */
[----:B------:R-:W-:Y:S02]  /*1d10*/  FSETP.GTU.FTZ.AND P0, PT, |R16|, +INF , PT ;  /* 0x7f8000001000780b */ /* 0x000fe40003f1c200 */
[----:B------:R-:W-:-:S04]  /*1d20*/  FSETP.GTU.FTZ.AND P1, PT, |R17|, +INF , PT ;  /* 0x7f8000001100780b */ /* 0x000fc80003f3c200 */
[----:B------:R-:W-:-:S13]  /*1d30*/  PLOP3.LUT P0, PT, P0, P1, PT, 0xf8, 0x8f ;  /* 0x00000000008f781c */ /* 0x000fda0000703f70 */
[----:B------:R-:W-:Y:S05]  /*1d40*/  @P0 BRA `(.L_x_25) ;  /* 0x00000004004c0947 */ /* 0x000fea0003800000 */
[----:B------:R-:W-:-:S13]  /*1d50*/  LOP3.LUT P0, RZ, R17, 0x7fffffff, R16, 0xc8, !PT ;  /* 0x7fffffff11ff7812 */ /* 0x000fda000780c810 */
[----:B------:R-:W-:Y:S05]  /*1d60*/  @!P0 BRA `(.L_x_26) ;  /* 0x00000004003c8947 */ /* 0x000fea0003800000 */
[C---:B------:R-:W-:Y:S02]  /*1d70*/  FSETP.NEU.FTZ.AND P0, PT, |R16|.reuse, +INF , PT ;  /* 0x7f8000001000780b */ /* 0x040fe40003f1d200 */
[----:B------:R-:W-:Y:S02]  /*1d80*/  FSETP.NEU.FTZ.AND P2, PT, |R17|, +INF , PT ;  /* 0x7f8000001100780b */ /* 0x000fe40003f5d200 */
[----:B------:R-:W-:-:S11]  /*1d90*/  FSETP.NEU.FTZ.AND P1, PT, |R16|, +INF , PT ;  /* 0x7f8000001000780b */ /* 0x000fd60003f3d200 */
[----:B------:R-:W-:Y:S05]  /*1da0*/  @!P2 BRA !P0, `(.L_x_26) ;  /* 0x00000004002ca947 */ /* 0x000fea0004000000 */
[----:B------:R-:W-:-:S04]  /*1db0*/  LOP3.LUT P0, RZ, R16, 0x7fffffff, RZ, 0xc0, !PT ;  /* 0x7fffffff10ff7812 */ /* 0x000fc8000780c0ff */
[----:B------:R-:W-:-:S13]  /*1dc0*/  PLOP3.LUT P0, PT, P2, P0, PT, 0x2f, 0xf2 ;  /* 0x0000000000f2781c */ /* 0x000fda0001700577 */
[----:B------:R-:W-:Y:S05]  /*1dd0*/  @P0 BRA `(.L_x_27) ;  /* 0x0000000400180947 */ /* 0x000fea0003800000 */
[----:B------:R-:W-:-:S04]  /*1de0*/  LOP3.LUT P0, RZ, R17, 0x7fffffff, RZ, 0xc0, !PT ;  /* 0x7fffffff11ff7812 */ /* 0x000fc8000780c0ff */
[----:B------:R-:W-:-:S13]  /*1df0*/  PLOP3.LUT P0, PT, P1, P0, PT, 0x2f, 0xf2 ;  /* 0x0000000000f2781c */ /* 0x000fda0000f00577 */
[----:B------:R-:W-:Y:S05]  /*1e00*/  @P0 BRA `(.L_x_28) ;  /* 0x0000000400000947 */ /* 0x000fea0003800000 */
[----:B------:R-:W-:Y:S02]  /*1e10*/  ISETP.GE.AND P0, PT, R24, RZ, PT ;  /* 0x000000ff1800720c */ /* 0x000fe40003f06270 */
[----:B------:R-:W-:-:S11]  /*1e20*/  ISETP.GE.AND P1, PT, R26, RZ, PT ;  /* 0x000000ff1a00720c */ /* 0x000fd60003f26270 */
[----:B------:R-:W-:Y:S01]  /*1e30*/  @P0 IMAD.MOV.U32 R23, RZ, RZ, RZ ;  /* 0x000000ffff170224 */ /* 0x000fe200078e00ff */
[----:B------:R-:W-:Y:S01]  /*1e40*/  @!P0 MOV R23, 0xffffffc0 ;  /* 0xffffffc000178802 */ /* 0x000fe20000000f00 */
[----:B------:R-:W-:Y:S01]  /*1e50*/  @!P0 FFMA R16, R16, 1.84467440737095516160e+19, RZ ;  /* 0x5f80000010108823 */ /* 0x000fe200000000ff */
[----:B------:R-:W-:-:S03]  /*1e60*/  @!P1 FFMA R17, R17, 1.84467440737095516160e+19, RZ ;  /* 0x5f80000011119823 */ /* 0x000fc600000000ff */
[----:B------:R-:W-:-:S07]  /*1e70*/  @!P1 VIADD R23, R23, 0x40 ;  /* 0x0000004017179836 */ /* 0x000fce0000000000 */
.L_x_24:
[----:B------:R-:W-:Y:S01]  /*1e80*/  LEA R24, R18, 0xc0800000, 0x17 ;  /* 0xc080000012187811 */ /* 0x000fe200078eb8ff */
[----:B------:R-:W-:Y:S01]  /*1e90*/  VIADD R25, R25, 0xffffff81 ;  /* 0xffffff8119197836 */ /* 0x000fe20000000000 */
[----:B------:R-:W-:Y:S03]  /*1ea0*/  BSSY.RECONVERGENT B3, `(.L_x_29) ;  /* 0x0000035000037945 */ /* 0x000fe60003800200 */
[----:B------:R-:W-:Y:S02]  /*1eb0*/  IMAD.IADD R26, R17, 0x1, -R24 ;  /* 0x00000001111a7824 */ /* 0x000fe400078e0a18 */
[C---:B------:R-:W-:Y:S02]  /*1ec0*/  IMAD R16, R25.reuse, -0x800000, R16 ;  /* 0xff80000019107824 */ /* 0x040fe400078e0210 */
[----:B------:R0:W1:Y:S01]  /*1ed0*/  MUFU.RCP R24, R26 ;  /* 0x0000001a00187308 */ /* 0x0000620000001000 */
[----:B------:R-:W-:Y:S01]  /*1ee0*/  FADD.FTZ R27, -R26, -RZ ;  /* 0x800000ff1a1b7221 */ /* 0x000fe20000010100 */
[----:B0-----:R-:W-:-:S05]  /*1ef0*/  IADD3 R26, PT, PT, R25, 0x7f, -R18 ;  /* 0x0000007f191a7810 */ /* 0x001fca0007ffe812 */
[----:B------:R-:W-:Y:S02]  /*1f00*/  IMAD.IADD R23, R26, 0x1, R23 ;  /* 0x000000011a177824 */ /* 0x000fe400078e0217 */
[----:B-1----:R-:W-:-:S04]  /*1f10*/  FFMA R17, R24, R27, 1 ;  /* 0x3f80000018117423 */ /* 0x002fc8000000001b */
[----:B------:R-:W-:-:S04]  /*1f20*/  FFMA R17, R24, R17, R24 ;  /* 0x0000001118117223 */ /* 0x000fc80000000018 */
[----:B------:R-:W-:-:S04]  /*1f30*/  FFMA R24, R16, R17, RZ ;  /* 0x0000001110187223 */ /* 0x000fc800000000ff */
[----:B------:R-:W-:-:S04]  /*1f40*/  FFMA R28, R27, R24, R16 ;  /* 0x000000181b1c7223 */ /* 0x000fc80000000010 */
[----:B------:R-:W-:-:S04]  /*1f50*/  FFMA R24, R17, R28, R24 ;  /* 0x0000001c11187223 */ /* 0x000fc80000000018 */
[----:B------:R-:W-:-:S04]  /*1f60*/  FFMA R27, R27, R24, R16 ;  /* 0x000000181b1b7223 */ /* 0x000fc80000000010 */
[----:B------:R-:W-:-:S05]  /*1f70*/  FFMA R16, R17, R27, R24 ;  /* 0x0000001b11107223 */ /* 0x000fca0000000018 */
[----:B------:R-:W-:-:S04]  /*1f80*/  SHF.R.U32.HI R18, RZ, 0x17, R16 ;  /* 0x00000017ff127819 */ /* 0x000fc80000011610 */
[----:B------:R-:W-:-:S04]  /*1f90*/  LOP3.LUT R18, R18, 0xff, RZ, 0xc0, !PT ;  /* 0x000000ff12127812 */ /* 0x000fc800078ec0ff */
[----:B------:R-:W-:-:S05]  /*1fa0*/  IADD3 R18, PT, PT, R18, R23, RZ ;  /* 0x0000001712127210 */ /* 0x000fca0007ffe0ff */
[----:B------:R-:W-:-:S05]  /*1fb0*/  VIADD R25, R18, 0xffffffff ;  /* 0xffffffff12197836 */ /* 0x000fca0000000000 */
[----:B------:R-:W-:-:S13]  /*1fc0*/  ISETP.GE.U32.AND P0, PT, R25, 0xfe, PT ;  /* 0x000000fe1900780c */ /* 0x000fda0003f06070 */
[----:B------:R-:W-:Y:S05]  /*1fd0*/  @!P0 BRA `(.L_x_30) ;  /* 0x0000000000808947 */ /* 0x000fea0003800000 */
[----:B------:R-:W-:-:S13]  /*1fe0*/  ISETP.GT.AND P0, PT, R18, 0xfe, PT ;  /* 0x000000fe1200780c */ /* 0x000fda0003f04270 */
[----:B------:R-:W-:Y:S05]  /*1ff0*/  @P0 BRA `(.L_x_31) ;  /* 0x00000000006c0947 */ /* 0x000fea0003800000 */
[----:B------:R-:W-:-:S13]  /*2000*/  ISETP.GE.AND P0, PT, R18, 0x1, PT ;  /* 0x000000011200780c */ /* 0x000fda0003f06270 */
[----:B------:R-:W-:Y:S05]  /*2010*/  @P0 BRA `(.L_x_32) ;  /* 0x0000000000740947 */ /* 0x000fea0003800000 */
[----:B------:R-:W-:Y:S02]  /*2020*/  ISETP.GE.AND P0, PT, R18, -0x18, PT ;  /* 0xffffffe81200780c */ /* 0x000fe40003f06270 */
[----:B------:R-:W-:-:S11]  /*2030*/  LOP3.LUT R16, R16, 0x80000000, RZ, 0xc0, !PT ;  /* 0x8000000010107812 */ /* 0x000fd600078ec0ff */
[----:B------:R-:W-:Y:S05]  /*2040*/  @!P0 BRA `(.L_x_32) ;  /* 0x0000000000688947 */ /* 0x000fea0003800000 */
[-C--:B------:R-:W-:Y:S01]  /*2050*/  FFMA.RZ R23, R17, R27.reuse, R24 ;  /* 0x0000001b11177223 */ /* 0x080fe2000000c018 */
[C---:B------:R-:W-:Y:S01]  /*2060*/  VIADD R26, R18.reuse, 0x20 ;  /* 0x00000020121a7836 */ /* 0x040fe20000000000 */
[C---:B------:R-:W-:Y:S02]  /*2070*/  ISETP.NE.AND P2, PT, R18.reuse, RZ, PT ;  /* 0x000000ff1200720c */ /* 0x040fe40003f45270 */
[----:B------:R-:W-:Y:S01]  /*2080*/  ISETP.NE.AND P1, PT, R18, RZ, PT ;  /* 0x000000ff1200720c */ /* 0x000fe20003f25270 */
[----:B------:R-:W-:Y:S01]  /*2090*/  IMAD.MOV R18, RZ, RZ, -R18 ;  /* 0x000000ffff127224 */ /* 0x000fe200078e0a12 */
[----:B------:R-:W-:Y:S01]  /*20a0*/  LOP3.LUT R25, R23, 0x7fffff, RZ, 0xc0, !PT ;  /* 0x007fffff17197812 */ /* 0x000fe200078ec0ff */
[CCC-:B------:R-:W-:Y:S01]  /*20b0*/  FFMA.RP R23, R17.reuse, R27.reuse, R24.reuse ;  /* 0x0000001b11177223 */ /* 0x1c0fe20000008018 */
[----:B------:R-:W-:Y:S02]  /*20c0*/  FFMA.RM R24, R17, R27, R24 ;  /* 0x0000001b11187223 */ /* 0x000fe40000004018 */
[----:B------:R-:W-:-:S02]  /*20d0*/  LOP3.LUT R25, R25, 0x800000, RZ, 0xfc, !PT ;  /* 0x0080000019197812 */ /* 0x000fc400078efcff */
[----:B------:R-:W-:Y:S02]  /*20e0*/  SEL R18, R18, RZ, P2 ;  /* 0x000000ff12127207 */ /* 0x000fe40001000000 */
[----:B------:R-:W-:Y:S02]  /*20f0*/  SHF.L.U32 R26, R25, R26, RZ ;  /* 0x0000001a191a7219 */ /* 0x000fe400000006ff */
[----:B------:R-:W-:Y:S02]  /*2100*/  FSETP.NEU.FTZ.AND P0, PT, R23, R24, PT ;  /* 0x000000181700720b */ /* 0x000fe40003f1d000 */
[----:B------:R-:W-:Y:S02]  /*2110*/  ISETP.NE.AND P1, PT, R26, RZ, P1 ;  /* 0x000000ff1a00720c */ /* 0x000fe40000f25270 */
[----:B------:R-:W-:Y:S02]  /*2120*/  SHF.R.U32.HI R18, RZ, R18, R25 ;  /* 0x00000012ff127219 */ /* 0x000fe40000011619 */
[----:B------:R-:W-:-:S02]  /*2130*/  PLOP3.LUT P0, PT, P0, P1, PT, 0xf8, 0x8f ;  /* 0x00000000008f781c */ /* 0x000fc40000703f70 */
[----:B------:R-:W-:Y:S02]  /*2140*/  SHF.R.U32.HI R24, RZ, 0x1, R18 ;  /* 0x00000001ff187819 */ /* 0x000fe40000011612 */
[----:B------:R-:W-:-:S04]  /*2150*/  SEL R17, RZ, 0x1, !P0 ;  /* 0x00000001ff117807 */ /* 0x000fc80004000000 */
[----:B------:R-:W-:-:S04]  /*2160*/  LOP3.LUT R17, R17, 0x1, R24, 0xf8, !PT ;  /* 0x0000000111117812 */ /* 0x000fc800078ef818 */
[----:B------:R-:W-:-:S05]  /*2170*/  LOP3.LUT R17, R17, R18, RZ, 0xc0, !PT ;  /* 0x0000001211117212 */ /* 0x000fca00078ec0ff */
[----:B------:R-:W-:-:S05]  /*2180*/  IMAD.IADD R17, R24, 0x1, R17 ;  /* 0x0000000118117824 */ /* 0x000fca00078e0211 */
[----:B------:R-:W-:Y:S01]  /*2190*/  LOP3.LUT R16, R17, R16, RZ, 0xfc, !PT ;  /* 0x0000001011107212 */ /* 0x000fe200078efcff */
[----:B------:R-:W-:Y:S06]  /*21a0*/  BRA `(.L_x_32) ;  /* 0x0000000000107947 */ /* 0x000fec0003800000 */
.L_x_31:
[----:B------:R-:W-:-:S04]  /*21b0*/  LOP3.LUT R16, R16, 0x80000000, RZ, 0xc0, !PT ;  /* 0x8000000010107812 */ /* 0x000fc800078ec0ff */
[----:B------:R-:W-:Y:S01]  /*21c0*/  LOP3.LUT R16, R16, 0x7f800000, RZ, 0xfc, !PT ;  /* 0x7f80000010107812 */ /* 0x000fe200078efcff */
[----:B------:R-:W-:Y:S06]  /*21d0*/  BRA `(.L_x_32) ;  /* 0x0000000000047947 */ /* 0x000fec0003800000 */
.L_x_30:
[----:B------:R-:W-:-:S07]  /*21e0*/  LEA R16, R23, R16, 0x17 ;  /* 0x0000001017107211 */ /* 0x000fce00078eb8ff */
.L_x_32:
[----:B------:R-:W-:Y:S05]  /*21f0*/  BSYNC.RECONVERGENT B3 ;  /* 0x0000000000037941 */ /* 0x000fea0003800200 */
.L_x_29:
[----:B------:R-:W-:Y:S05]  /*2200*/  BRA `(.L_x_33) ;  /* 0x0000000000207947 */ /* 0x000fea0003800000 */
.L_x_28:
[----:B------:R-:W-:-:S04]  /*2210*/  LOP3.LUT R16, R17, 0x80000000, R16, 0x48, !PT ;  /* 0x8000000011107812 */ /* 0x000fc800078e4810 */
[----:B------:R-:W-:Y:S01]  /*2220*/  LOP3.LUT R16, R16, 0x7f800000, RZ, 0xfc, !PT ;  /* 0x7f80000010107812 */ /* 0x000fe200078efcff */
[----:B------:R-:W-:Y:S06]  /*2230*/  BRA `(.L_x_33) ;  /* 0x0000000000147947 */ /* 0x000fec0003800000 */
.L_x_27:
[----:B------:R-:W-:Y:S01]  /*2240*/  LOP3.LUT R16, R17, 0x80000000, R16, 0x48, !PT ;  /* 0x8000000011107812 */ /* 0x000fe200078e4810 */
[----:B------:R-:W-:Y:S06]  /*2250*/  BRA `(.L_x_33) ;  /* 0x00000000000c7947 */ /* 0x000fec0003800000 */
.L_x_26:
[----:B------:R-:W0:Y:S01]  /*2260*/  MUFU.RSQ R16, -QNAN ;  /* 0xffc0000000107908 */ /* 0x000e220000001400 */
[----:B------:R-:W-:Y:S05]  /*2270*/  BRA `(.L_x_33) ;  /* 0x0000000000047947 */ /* 0x000fea0003800000 */
.L_x_25:
[----:B------:R-:W-:-:S07]  /*2280*/  FADD.FTZ R16, R16, R17 ;  /* 0x0000001110107221 */ /* 0x000fce0000010000 */
.L_x_33:
[----:B------:R-:W-:Y:S05]  /*2290*/  BSYNC.RECONVERGENT B2 ;  /* 0x0000000000027941 */ /* 0x000fea0003800200 */
.L_x_23:
[----:B0-----:R-:W-:Y:S02]  /*22a0*/  IMAD.MOV.U32 R18, RZ, RZ, R16 ;  /* 0x000000ffff127224 */ /* 0x001fe400078e0010 */
[----:B------:R-:W-:Y:S02]  /*22b0*/  IMAD.MOV.U32 R16, RZ, RZ, R20 ;  /* 0x000000ffff107224 */ /* 0x000fe400078e0014 */
[----:B------:R-:W-:-:S04]  /*22c0*/  IMAD.MOV.U32 R17, RZ, RZ, 0x0 ;  /* 0x00000000ff117424 */ /* 0x000fc800078e00ff */
[----:B------:R-:W-:Y:S05]  /*22d0*/  RET.REL.NODEC R16 `(continue_simulation) ;  /* 0xffffffdc10487950 */ /* 0x000fea0003c3ffff */
.L_x_34:
        /* <DEDUP_REMOVED lines=10> */
.L_x_48:


//--------------------- .text.prepare_simulation  --------------------------
	.section	.text.prepare_simulation,"ax",@progbits
	.align	128
        .global         prepare_simulation
        .type           prepare_simulation,@function
        .size           prepare_simulation,(.L_x_51 - prepare_simulation)
        .other          prepare_simulation,@"STO_CUDA_ENTRY STV_DEFAULT"
prepare_simulation:
.text.prepare_simulation:
[----:B------:R-:W-:Y:S01]  /*0000*/  LDC R1, c[0x0][0x37c] ;  /* 0x0000df00ff017b82 */ /* 0x000fe20000000800 */
[----:B------:R-:W-:Y:S01]  /*0010*/  HFMA2 R2, -RZ, RZ, 0.66259765625, 2.662109375 ;  /* 0x394d4153ff027431 */ /* 0x000fe200000001ff */
[----:B------:R-:W-:Y:S01]  /*0020*/  MOV R4, 0x37cbac00 ;  /* 0x37cbac0000047802 */ /* 0x000fe20000000f00 */
[----:B------:R-:W-:Y:S01]  /*0030*/  FFMA R0, RZ, RZ, RZ ;  /* 0x000000ffff007223 */ /* 0x000fe200000000ff */
[----:B------:R-:W-:Y:S01]  /*0040*/  HFMA2 R6, -RZ, RZ, 29.78125, -0.0001208782196044921875 ;  /* 0x4f7287ecff067431 */ /* 0x000fe200000001ff */
[----:B------:R-:W-:Y:S01]  /*0050*/  MOV R7, 0x3fb9c722 ;  /* 0x3fb9c72200077802 */ /* 0x000fe20000000f00 */
[----:B------:R-:W0:Y:S01]  /*0060*/  S2R R10, SR_TID.X ;  /* 0x00000000000a7919 */ /* 0x000e220000002100 */
[----:B------:R-:W-:Y:S01]  /*0070*/  FFMA R4, RZ, R4, -0.0013887860113754868507 ;  /* 0xbab607edff047423 */ /* 0x000fe20000000004 */
[----:B------:R-:W-:Y:S01]  /*0080*/  UMOV UR4, 0x9f4a2d04 ;  /* 0x9f4a2d0400047882 */ /* 0x000fe20000000000 */
[----:B------:R-:W-:Y:S01]  /*0090*/  UMOV UR5, 0x3fe43ef2 ;  /* 0x3fe43ef200057882 */ /* 0x000fe20000000000 */
[----:B------:R-:W0:Y:S01]  /*00a0*/  S2R R11, SR_TID.Y ;  /* 0x00000000000b7919 */ /* 0x000e220000002200 */
[----:B------:R-:W-:Y:S01]  /*00b0*/  FFMA R2, RZ, -R2, 0.0083327032625675201416 ;  /* 0x3c0885e4ff027423 */ /* 0x000fe20000000802 */
[----:B------:R-:W-:Y:S01]  /*00c0*/  FFMA R4, RZ, R4, 0.041666727513074874878 ;  /* 0x3d2aaabbff047423 */ /* 0x000fe20000000004 */
[----:B------:R-:W1:Y:S02]  /*00d0*/  S2R R9, SR_CgaCtaId ;  /* 0x0000000000097919 */ /* 0x000e640000008800 */
[----:B------:R-:W-:Y:S01]  /*00e0*/  FFMA R3, RZ, R2, -0.16666662693023681641 ;  /* 0xbe2aaaa8ff037423 */ /* 0x000fe20000000002 */
[----:B------:R-:W-:-:S03]  /*00f0*/  FFMA R4, RZ, R4, -0.4999999701976776123 ;  /* 0xbeffffffff047423 */ /* 0x000fc60000000004 */
[----:B------:R-:W-:Y:S01]  /*0100*/  FFMA R0, R0, R3, RZ ;  /* 0x0000000300007223 */ /* 0x000fe200000000ff */
[----:B------:R-:W-:-:S03]  /*0110*/  FFMA R8, RZ, R4, 1 ;  /* 0x3f800000ff087423 */ /* 0x000fc60000000004 */
[----:B------:R-:W2:Y:S08]  /*0120*/  F2F.F64.F32 R2, R0 ;  /* 0x0000000000027310 */ /* 0x000eb00000201800 */
[----:B------:R-:W3:Y:S01]  /*0130*/  F2F.F64.F32 R4, R8 ;  /* 0x0000000800047310 */ /* 0x000ee20000201800 */
[----:B--2---:R-:W-:Y:S01]  /*0140*/  DFMA R2, R2, UR4, -R6 ;  /* 0x0000000402027c2b */ /* 0x004fe20008000806 */
[----:B------:R-:W-:Y:S01]  /*0150*/  UMOV UR4, 0x61ee1c39 ;  /* 0x61ee1c3900047882 */ /* 0x000fe20000000000 */
[----:B------:R-:W-:Y:S01]  /*0160*/  UMOV UR5, 0x3fda955b ;  /* 0x3fda955b00057882 */ /* 0x000fe20000000000 */
[----:B------:R-:W-:-:S02]  /*0170*/  CS2R R6, SRZ ;  /* 0x0000000000067805 */ /* 0x000fc4000001ff00 */
[----:B0-----:R-:W-:-:S03]  /*0180*/  LEA R0, R11, R10, 0x1 ;  /* 0x0000000a0b007211 */ /* 0x001fc600078e08ff */
[----:B---3--:R-:W-:Y:S01]  /*0190*/  DFMA R2, R4, UR4, R2 ;  /* 0x0000000404027c2b */ /* 0x008fe20008000002 */
[----:B------:R-:W-:Y:S01]  /*01a0*/  UMOV UR4, 0x4f7287ec ;  /* 0x4f7287ec00047882 */ /* 0x000fe20000000000 */
[----:B------:R-:W-:Y:S01]  /*01b0*/  UMOV UR5, 0x3fb9c722 ;  /* 0x3fb9c72200057882 */ /* 0x000fe20000000000 */
[----:B------:R-:W-:-:S04]  /*01c0*/  MOV R4, 0x400 ;  /* 0x0000040000047802 */ /* 0x000fc80000000f00 */
[----:B-1----:R-:W-:Y:S01]  /*01d0*/  LEA R5, R9, R4, 0x18 ;  /* 0x0000000409057211 */ /* 0x002fe200078ec0ff */
[----:B------:R-:W-:Y:S01]  /*01e0*/  DADD R2, R2, UR4 ;  /* 0x0000000402027e29 */ /* 0x000fe20008000000 */
[----:B------:R-:W-:-:S03]  /*01f0*/  MOV R4, 0x3f800000 ;  /* 0x3f80000000047802 */ /* 0x000fc60000000f00 */
[----:B------:R-:W-:Y:S02]  /*0200*/  IMAD R0, R0, 0x30, R5 ;  /* 0x0000003000007824 */ /* 0x000fe400078e0205 */
[----:B------:R-:W-:-:S03]  /*0210*/  HFMA2 R5, -RZ, RZ, 0, 0 ;  /* 0x00000000ff057431 */ /* 0x000fc600000001ff */
[----:B------:R-:W-:Y:S01]  /*0220*/  STS.128 [R0], RZ ;  /* 0x000000ff00007388 */ /* 0x000fe20000000c00 */
[----:B------:R-:W0:Y:S03]  /*0230*/  F2F.F32.F64 R3, R2 ;  /* 0x0000000200037310 */ /* 0x000e260000301000 */
[----:B------:R-:W-:Y:S04]  /*0240*/  STS.128 [R0+0x10], R4 ;  /* 0x0000100400007388 */ /* 0x000fe80000000c00 */
[----:B0-----:R-:W-:Y:S01]  /*0250*/  STS [R0+0x20], R3 ;  /* 0x0000200300007388 */ /* 0x001fe20000000800 */
[----:B------:R-:W-:Y:S05]  /*0260*/  EXIT ;  /* 0x000000000000794d */ /* 0x000fea0003800000 */
.L_x_35:
        /* <DEDUP_REMOVED lines=9> */
.L_x_51:


//--------------------- .text._Z10initkerneli     --------------------------
	.section	.text._Z10initkerneli,"ax",@progbits
	.align	128
        .global         _Z10initkerneli
        .type           _Z10initkerneli,@function
        .size           _Z10initkerneli,(.L_x_52 - _Z10initkerneli)
        .other          _Z10initkerneli,@"STO_CUDA_ENTRY STV_DEFAULT"
_Z10initkerneli:
.text._Z10initkerneli:
[----:B------:R-:W0:Y:S01]  /*0000*/  LDC R1, c[0x0][0x37c] ;  /* 0x0000df00ff017b82 */ /* 0x000e220000000800 */
[----:B------:R-:W1:Y:S07]  /*0010*/  S2R R16, SR_TID.X ;  /* 0x0000000000107919 */ /* 0x000e6e0000002100 */
[----:B------:R-:W1:Y:S01]  /*0020*/  S2UR UR4, SR_CTAID.X ;  /* 0x00000000000479c3 */ /* 0x000e620000002500 */
[----:B------:R-:W-:Y:S01]  /*0030*/  MOV R0, 0x50 ;  /* 0x0000005000007802 */ /* 0x000fe20000000f00 */
[----:B------:R-:W-:Y:S01]  /*0040*/  IMAD.MOV.U32 R4, RZ, RZ, 0x30 ;  /* 0x00000030ff047424 */ /* 0x000fe200078e00ff */
[----:B------:R-:W2:Y:S05]  /*0050*/  LDCU.64 UR36, c[0x0][0x358] ;  /* 0x00006b00ff2477ac */ /* 0x000eaa0008000a00 */
[----:B------:R-:W1:Y:S08]  /*0060*/  LDC R5, c[0x0][0x360] ;  /* 0x0000d800ff057b82 */ /* 0x000e700000000800 */
[----:B------:R3:W4:Y:S01]  /*0070*/  LDC.64 R2, c[0x4][R0] ;  /* 0x0100000000027b82 */ /* 0x0007220000000a00 */
[----:B-1----:R-:W-:-:S02]  /*0080*/  IMAD R16, R5, UR4, R16 ;  /* 0x0000000405107c24 */ /* 0x002fc4000f8e0210 */
[----:B0-23--:R-:W-:-:S07]  /*0090*/  IMAD.MOV.U32 R5, RZ, RZ, RZ ;  /* 0x000000ffff057224 */ /* 0x00dfce00078e00ff */
[----:B------:R-:W-:-:S07]  /*00a0*/  LEPC R20, `(.L_x_36) ;  /* 0x000000001014794e */ /* 0x000fce0000000000 */
[----:B----4-:R-:W-:Y:S05]  /*00b0*/  CALL.ABS.NOINC R2 ;  /* 0x0000000002007343 */ /* 0x010fea0003c00000 */
.L_x_36:
[----:B------:R-:W0:Y:S01]  /*00c0*/  LDC R2, c[0x0][0x380] ;  /* 0x0000e000ff027b82 */ /* 0x000e220000000800 */
[----:B------:R-:W-:Y:S01]  /*00d0*/  IMAD.MOV.U32 R3, RZ, RZ, -0x266e14b1 ;  /* 0xd991eb4fff037424 */ /* 0x000fe200078e00ff */
[----:B------:R-:W-:Y:S01]  /*00e0*/  BSSY.RECONVERGENT B0, `(.L_x_37) ;  /* 0x00000e5000007945 */ /* 0x000fe20003800200 */
[C---:B0-----:R-:W-:Y:S02]  /*00f0*/  LOP3.LUT R0, R2.reuse, 0xaad26b49, RZ, 0x3c, !PT ;  /* 0xaad26b4902007812 */ /* 0x041fe400078e3cff */
[----:B------:R-:W-:-:S03]  /*0100*/  ISETP.GT.AND P0, PT, R2, -0x1, PT ;  /* 0xffffffff0200780c */ /* 0x000fc60003f04270 */
[----:B------:R-:W-:Y:S01]  /*0110*/  IMAD R0, R0, 0x4182bed5, RZ ;  /* 0x4182bed500007824 */ /* 0x000fe200078e02ff */
[----:B------:R-:W-:Y:S02]  /*0120*/  SEL R3, R3, 0x8bf16996, P0 ;  /* 0x8bf1699603037807 */ /* 0x000fe40000000000 */
[----:B------:R-:W-:Y:S01]  /*0130*/  ISETP.NE.AND P0, PT, R16, RZ, PT ;  /* 0x000000ff1000720c */ /* 0x000fe20003f05270 */
[C---:B------:R-:W-:Y:S01]  /*0140*/  VIADD R7, R0.reuse, 0x75bcd15 ;  /* 0x075bcd1500077836 */ /* 0x040fe20000000000 */
[C---:B------:R-:W-:Y:S01]  /*0150*/  IADD3 R6, PT, PT, R3.reuse, 0x64f0c9, R0 ;  /* 0x0064f0c903067810 */ /* 0x040fe20007ffe000 */
[C---:B------:R-:W-:Y:S01]  /*0160*/  VIADD R11, R0.reuse, 0x583f19 ;  /* 0x00583f19000b7836 */ /* 0x040fe20000000000 */
[----:B------:R-:W-:Y:S01]  /*0170*/  LOP3.LUT R8, R0, 0x159a55e5, RZ, 0x3c, !PT ;  /* 0x159a55e500087812 */ /* 0x000fe200078e3cff */
[C---:B------:R-:W-:Y:S01]  /*0180*/  VIADD R9, R3.reuse, 0x1f123bb5 ;  /* 0x1f123bb503097836 */ /* 0x040fe20000000000 */
[----:B------:R-:W-:Y:S01]  /*0190*/  LOP3.LUT R10, R3, 0x5491333, RZ, 0x3c, !PT ;  /* 0x05491333030a7812 */ /* 0x000fe200078e3cff */
[----:B------:R0:W-:Y:S01]  /*01a0*/  ST.E.64 desc[UR36][R4.64], R6 ;  /* 0x0000000604007985 */ /* 0x0001e2000c101b24 */
[----:B------:R-:W-:-:S03]  /*01b0*/  SHF.R.S32.HI R0, RZ, 0x1f, R16 ;  /* 0x0000001fff007819 */ /* 0x000fc60000011410 */
[----:B------:R0:W-:Y:S04]  /*01c0*/  ST.E.64 desc[UR36][R4.64+0x8], R8 ;  /* 0x0000080804007985 */ /* 0x0001e8000c101b24 */
[----:B------:R0:W-:Y:S01]  /*01d0*/  ST.E.64 desc[UR36][R4.64+0x10], R10 ;  /* 0x0000100a04007985 */ /* 0x0001e2000c101b24 */
[----:B------:R-:W-:Y:S05]  /*01e0*/  @!P0 BRA `(.L_x_38) ;  /* 0x0000000c00508947 */ /* 0x000fea0003800000 */
[----:B------:R-:W-:Y:S02]  /*01f0*/  IMAD.MOV.U32 R12, RZ, RZ, RZ ;  /* 0x000000ffff0c7224 */ /* 0x000fe400078e00ff */
[----:B------:R-:W-:-:S07]  /*0200*/  IMAD.MOV.U32 R13, RZ, RZ, R16 ;  /* 0x000000ffff0d7224 */ /* 0x000fce00078e0010 */
.L_x_46:
[----:B------:R-:W-:Y:S01]  /*0210*/  LOP3.LUT R2, R13, 0x3, RZ, 0xc0, !PT ;  /* 0x000000030d027812 */ /* 0x000fe200078ec0ff */
[----:B------:R-:W-:Y:S03]  /*0220*/  BSSY.RECONVERGENT B1, `(.L_x_39) ;  /* 0x00000ca000017945 */ /* 0x000fe60003800200 */
[----:B------:R-:W-:-:S04]  /*0230*/  ISETP.NE.U32.AND P0, PT, R2, RZ, PT ;  /* 0x000000ff0200720c */ /* 0x000fc80003f05070 */
[----:B------:R-:W-:-:S13]  /*0240*/  ISETP.NE.AND.EX P0, PT, RZ, RZ, PT, P0 ;  /* 0x000000ffff00720c */ /* 0x000fda0003f05300 */
[----:B-1----:R-:W-:Y:S05]  /*0250*/  @!P0 BRA `(.L_x_40) ;  /* 0x0000000c00188947 */ /* 0x002fea0003800000 */
[----:B------:R-:W1:Y:S01]  /*0260*/  LDC.64 R2, c[0x4][RZ] ;  /* 0x01000000ff027b82 */ /* 0x000e620000000a00 */
[----:B------:R-:W-:Y:S02]  /*0270*/  IMAD.MOV.U32 R14, RZ, RZ, RZ ;  /* 0x000000ffff0e7224 */ /* 0x000fe400078e00ff */
[----:B-1----:R-:W-:-:S07]  /*0280*/  IMAD.WIDE.U32 R2, R12, 0xc80, R2 ;  /* 0x00000c800c027825 */ /* 0x002fce00078e0002 */
.L_x_45:
[----:B------:R-:W-:Y:S01]  /*0290*/  BSSY.RECONVERGENT B2, `(.L_x_41) ;  /* 0x00000bb000027945 */ /* 0x000fe20003800200 */
[----:B-1----:R-:W-:Y:S01]  /*02a0*/  IMAD.MOV.U32 R15, RZ, RZ, RZ ;  /* 0x000000ffff0f7224 */ /* 0x002fe200078e00ff */
[----:B0-----:R-:W-:Y:S01]  /*02b0*/  CS2R R6, SRZ ;  /* 0x0000000000067805 */ /* 0x001fe2000001ff00 */
[----:B------:R-:W-:Y:S01]  /*02c0*/  IMAD.MOV.U32 R17, RZ, RZ, RZ ;  /* 0x000000ffff117224 */ /* 0x000fe200078e00ff */
[----:B------:R-:W-:-:S07]  /*02d0*/  CS2R R8, SRZ ;  /* 0x0000000000087805 */ /* 0x000fce000001ff00 */
.L_x_44:
[----:B------:R-:W-:-:S05]  /*02e0*/  IMAD.WIDE.U32 R10, R17, 0x4, R4 ;  /* 0x00000004110a7825 */ /* 0x000fca00078e0004 */
[----:B------:R0:W5:Y:S01]  /*02f0*/  LD.E R18, desc[UR36][R10.64+0x4] ;  /* 0x000004240a127980 */ /* 0x000162000c101900 */
[----:B------:R-:W-:Y:S01]  /*0300*/  BSSY.RECONVERGENT B3, `(.L_x_42) ;  /* 0x00000b0000037945 */ /* 0x000fe20003800200 */
[----:B------:R-:W-:-:S07]  /*0310*/  IMAD.MOV.U32 R19, RZ, RZ, RZ ;  /* 0x000000ffff137224 */ /* 0x000fce00078e00ff */
.L_x_43:
[----:B-----5:R-:W-:Y:S01]  /*0320*/  SHF.R.U32.HI R24, RZ, R19, R18 ;  /* 0x00000013ff187219 */ /* 0x020fe20000011612 */
[----:B0-----:R-:W-:-:S03]  /*0330*/  IMAD.SHL.U32 R10, R17, 0x20, RZ ;  /* 0x00000020110a7824 */ /* 0x001fc600078e00ff */
[----:B------:R-:W-:Y:S01]  /*0340*/  LOP3.LUT R11, R24, 0x1, RZ, 0xc0, !PT ;  /* 0x00000001180b7812 */ /* 0x000fe200078ec0ff */
[----:B------:R-:W-:-:S03]  /*0350*/  IMAD.IADD R10, R10, 0x1, R19 ;  /* 0x000000010a0a7824 */ /* 0x000fc600078e0213 */
[----:B------:R-:W-:Y:S01]  /*0360*/  ISETP.NE.U32.AND P0, PT, R11, 0x1, PT ;  /* 0x000000010b00780c */ /* 0x000fe20003f05070 */
[----:B------:R-:W-:-:S03]  /*0370*/  IMAD R11, R10, 0x5, RZ ;  /* 0x000000050a0b7824 */ /* 0x000fc600078e02ff */
[----:B------:R-:W-:Y:S01]  /*0380*/  R2P PR, R24, 0x7e ;  /* 0x0000007e18007804 */ /* 0x000fe20000000000 */
[----:B------:R-:W-:-:S08]  /*0390*/  IMAD.WIDE.U32 R10, R11, 0x4, R2 ;  /* 0x000000040b0a7825 */ /* 0x000fd000078e0002 */
[----:B------:R-:W2:Y:S04]  /*03a0*/  @!P0 LDG.E R20, desc[UR36][R10.64] ;  /* 0x000000240a148981 */ /* 0x000ea8000c1e1900 */
[----:B------:R-:W3:Y:S04]  /*03b0*/  @P1 LDG.E R22, desc[UR36][R10.64+0x14] ;  /* 0x000014240a161981 */ /* 0x000ee8000c1e1900 */
[----:B------:R-:W4:Y:S04]  /*03c0*/  @!P0 LDG.E R21, desc[UR36][R10.64+0x4] ;  /* 0x000004240a158981 */ /* 0x000f28000c1e1900 */
[----:B------:R-:W4:Y:S04]  /*03d0*/  @P2 LDG.E R26, desc[UR36][R10.64+0x28] ;  /* 0x000028240a1a2981 */ /* 0x000f28000c1e1900 */
[----:B------:R-:W4:Y:S04]  /*03e0*/  @!P0 LDG.E R23, desc[UR36][R10.64+0xc] ;  /* 0x00000c240a178981 */ /* 0x000f28000c1e1900 */
[----:B------:R-:W4:Y:S04]  /*03f0*/  @P3 LDG.E R28, desc[UR36][R10.64+0x3c] ;  /* 0x00003c240a1c3981 */ /* 0x000f28000c1e1900 */
[----:B------:R-:W4:Y:S01]  /*0400*/  @P3 LDG.E R25, desc[UR36][R10.64+0x48] ;  /* 0x000048240a193981 */ /* 0x000f22000c1e1900 */
[----:B--2---:R-:W-:-:S03]  /*0410*/  @!P0 LOP3.LUT R15, R15, R20, RZ, 0x3c, !PT ;  /* 0x000000140f0f8212 */ /* 0x004fc600078e3cff */
[----:B------:R-:W2:Y:S01]  /*0420*/  @!P0 LDG.E R20, desc[UR36][R10.64+0x8] ;  /* 0x000008240a148981 */ /* 0x000ea2000c1e1900 */
[----:B---3--:R-:W-:-:S03]  /*0430*/  @P1 LOP3.LUT R15, R15, R22, RZ, 0x3c, !PT ;  /* 0x000000160f0f1212 */ /* 0x008fc600078e3cff */
[----:B------:R-:W3:Y:S01]  /*0440*/  @!P0 LDG.E R22, desc[UR36][R10.64+0x10] ;  /* 0x000010240a168981 */ /* 0x000ee2000c1e1900 */
[----:B----4-:R-:W-:-:S03]  /*0450*/  @!P0 LOP3.LUT R8, R8, R21, RZ, 0x3c, !PT ;  /* 0x0000001508088212 */ /* 0x010fc600078e3cff */
[----:B------:R-:W4:Y:S01]  /*0460*/  @P1 LDG.E R21, desc[UR36][R10.64+0x18] ;  /* 0x000018240a151981 */ /* 0x000f22000c1e1900 */
[----:B------:R-:W-:-:S03]  /*0470*/  @P2 LOP3.LUT R15, R15, R26, RZ, 0x3c, !PT ;  /* 0x0000001a0f0f2212 */ /* 0x000fc600078e3cff */
[----:B------:R-:W4:Y:S01]  /*0480*/  @P1 LDG.E R26, desc[UR36][R10.64+0x24] ;  /* 0x000024240a1a1981 */ /* 0x000f22000c1e1900 */
[----:B------:R-:W-:-:S03]  /*0490*/  @!P0 LOP3.LUT R6, R6, R23, RZ, 0x3c, !PT ;  /* 0x0000001706068212 */ /* 0x000fc600078e3cff */
[----:B------:R-:W4:Y:S01]  /*04a0*/  @P2 LDG.E R23, desc[UR36][R10.64+0x2c] ;  /* 0x00002c240a172981 */ /* 0x000f22000c1e1900 */
[----:B--2---:R-:W-:-:S03]  /*04b0*/  @!P0 LOP3.LUT R9, R9, R20, RZ, 0x3c, !PT ;  /* 0x0000001409098212 */ /* 0x004fc600078e3cff */
[----:B------:R-:W2:Y:S01]  /*04c0*/  @P1 LDG.E R20, desc[UR36][R10.64+0x1c] ;  /* 0x00001c240a141981 */ /* 0x000ea2000c1e1900 */
[----:B---3--:R-:W-:-:S03]  /*04d0*/  @!P0 LOP3.LUT R7, R7, R22, RZ, 0x3c, !PT ;  /* 0x0000001607078212 */ /* 0x008fc600078e3cff */
[----:B------:R-:W3:Y:S01]  /*04e0*/  @P2 LDG.E R22, desc[UR36][R10.64+0x30] ;  /* 0x000030240a162981 */ /* 0x000ee2000c1e1900 */
[----:B----4-:R-:W-:-:S03]  /*04f0*/  @P1 LOP3.LUT R8, R8, R21, RZ, 0x3c, !PT ;  /* 0x0000001508081212 */ /* 0x010fc600078e3cff */
[----:B------:R-:W4:Y:S01]  /*0500*/  @P1 LDG.E R21, desc[UR36][R10.64+0x20] ;  /* 0x000020240a151981 */ /* 0x000f22000c1e1900 */
[----:B------:R-:W-:-:S03]  /*0510*/  @P1 LOP3.LUT R7, R7, R26, RZ, 0x3c, !PT ;  /* 0x0000001a07071212 */ /* 0x000fc600078e3cff */
[----:B------:R-:W4:Y:S01]  /*0520*/  @P2 LDG.E R26, desc[UR36][R10.64+0x38] ;  /* 0x000038240a1a2981 */ /* 0x000f22000c1e1900 */
[----:B------:R-:W-:-:S03]  /*0530*/  @P3 LOP3.LUT R15, R15, R28, RZ, 0x3c, !PT ;  /* 0x0000001c0f0f3212 */ /* 0x000fc600078e3cff */
[----:B------:R-:W4:Y:S01]  /*0540*/  @P4 LDG.E R28, desc[UR36][R10.64+0x50] ;  /* 0x000050240a1c4981 */ /* 0x000f22000c1e1900 */
[----:B------:R-:W-:-:S03]  /*0550*/  @P2 LOP3.LUT R8, R8, R23, RZ, 0x3c, !PT ;  /* 0x0000001708082212 */ /* 0x000fc600078e3cff */
[----:B------:R-:W4:Y:S01]  /*0560*/  @P3 LDG.E R23, desc[UR36][R10.64+0x40] ;  /* 0x000040240a173981 */ /* 0x000f22000c1e1900 */
[----:B--2---:R-:W-:-:S03]  /*0570*/  @P1 LOP3.LUT R9, R9, R20, RZ, 0x3c, !PT ;  /* 0x0000001409091212 */ /* 0x004fc600078e3cff */
[----:B------:R-:W2:Y:S01]  /*0580*/  @P3 LDG.E R20, desc[UR36][R10.64+0x44] ;  /* 0x000044240a143981 */ /* 0x000ea2000c1e1900 */
[----:B---3--:R-:W-:-:S03]  /*0590*/  @P2 LOP3.LUT R9, R9, R22, RZ, 0x3c, !PT ;  /* 0x0000001609092212 */ /* 0x008fc600078e3cff */
[----:B------:R-:W3:Y:S01]  /*05a0*/  @P3 LDG.E R22, desc[UR36][R10.64+0x4c] ;  /* 0x00004c240a163981 */ /* 0x000ee2000c1e1900 */
[----:B----4-:R-:W-:-:S03]  /*05b0*/  @P1 LOP3.LUT R6, R6, R21, RZ, 0x3c, !PT ;  /* 0x0000001506061212 */ /* 0x010fc600078e3cff */
[----:B------:R-:W4:Y:S01]  /*05c0*/  @P2 LDG.E R21, desc[UR36][R10.64+0x34] ;  /* 0x000034240a152981 */ /* 0x000f22000c1e1900 */
[----:B------:R-:W-:-:S03]  /*05d0*/  @P2 LOP3.LUT R7, R7, R26, RZ, 0x3c, !PT ;  /* 0x0000001a07072212 */ /* 0x000fc600078e3cff */
[----:B------:R-:W4:Y:S01]  /*05e0*/  @P5 LDG.E R26, desc[UR36][R10.64+0x64] ;  /* 0x000064240a1a5981 */ /* 0x000f22000c1e1900 */
[----:B------:R-:W-:Y:S02]  /*05f0*/  @P4 LOP3.LUT R15, R15, R28, RZ, 0x3c, !PT ;  /* 0x0000001c0f0f4212 */ /* 0x000fe400078e3cff */
[----:B------:R-:W-:Y:S02]  /*0600*/  @P3 LOP3.LUT R8, R8, R23, RZ, 0x3c, !PT ;  /* 0x0000001708083212 */ /* 0x000fe400078e3cff */
        /* <DEDUP_REMOVED lines=21> */
[----:B------:R-:W-:Y:S02]  /*0760*/  LOP3.LUT P0, RZ, R24, 0x80, RZ, 0xc0, !PT ;  /* 0x0000008018ff7812 */ /* 0x000fe4000780c0ff */
[----:B------:R-:W-:-:S04]  /*0770*/  @P5 LOP3.LUT R8, R8, R25, RZ, 0x3c, !PT ;  /* 0x0000001908085212 */ /* 0x000fc800078e3cff */
[----:B------:R-:W-:-:S07]  /*0780*/  @P6 LOP3.LUT R8, R8, R23, RZ, 0x3c, !PT ;  /* 0x0000001708086212 */ /* 0x000fce00078e3cff */
[----:B------:R-:W4:Y:S04]  /*0790*/  @P0 LDG.E R28, desc[UR36][R10.64+0x8c] ;  /* 0x00008c240a1c0981 */ /* 0x000f28000c1e1900 */
[----:B------:R-:W4:Y:S04]  /*07a0*/  @P0 LDG.E R23, desc[UR36][R10.64+0x90] ;  /* 0x000090240a170981 */ /* 0x000f28000c1e1900 */
        /* <DEDUP_REMOVED lines=11> */
[----:B--2---:R-:W-:Y:S02]  /*0860*/  @P6 LOP3.LUT R7, R7, R20, RZ, 0x3c, !PT ;  /* 0x0000001407076212 */ /* 0x004fe400078e3cff */
[----:B---3--:R-:W-:Y:S02]  /*0870*/  @P0 LOP3.LUT R9, R9, R22, RZ, 0x3c, !PT ;  /* 0x0000001609090212 */ /* 0x008fe400078e3cff */
[----:B----4-:R-:W-:-:S04]  /*0880*/  @P6 LOP3.LUT R6, R6, R21, RZ, 0x3c, !PT ;  /* 0x0000001506066212 */ /* 0x010fc800078e3cff */
[----:B------:R-:W-:Y:S02]  /*0890*/  @P0 LOP3.LUT R6, R6, R25, RZ, 0x3c, !PT ;  /* 0x0000001906060212 */ /* 0x000fe400078e3cff */
[----:B------:R-:W-:Y:S02]  /*08a0*/  @P0 LOP3.LUT R7, R7, R26, RZ, 0x3c, !PT ;  /* 0x0000001a07070212 */ /* 0x000fe400078e3cff */
[----:B------:R-:W-:-:S13]  /*08b0*/  R2P PR, R24.B1, 0x7f ;  /* 0x0000007f18007804 */ /* 0x000fda0000001000 */
[----:B------:R-:W2:Y:S04]  /*08c0*/  @P0 LDG.E R20, desc[UR36][R10.64+0xa0] ;  /* 0x0000a0240a140981 */ /* 0x000ea8000c1e1900 */
[----:B------:R-:W3:Y:S04]  /*08d0*/  @P1 LDG.E R22, desc[UR36][R10.64+0xb4] ;  /* 0x0000b4240a161981 */ /* 0x000ee8000c1e1900 */
[----:B------:R-:W4:Y:S04]  /*08e0*/  @P0 LDG.E R21, desc[UR36][R10.64+0xa4] ;  /* 0x0000a4240a150981 */ /* 0x000f28000c1e1900 */
[----:B------:R-:W4:Y:S04]  /*08f0*/  @P2 LDG.E R26, desc[UR36][R10.64+0xc8] ;  /* 0x0000c8240a1a2981 */ /* 0x000f28000c1e1900 */
        /* <DEDUP_REMOVED lines=21> */
[----:B------:R-:W-:Y:S02]  /*0a50*/  LOP3.LUT P0, RZ, R24, 0x8000, RZ, 0xc0, !PT ;  /* 0x0000800018ff7812 */ /* 0x000fe4000780c0ff */
[----:B------:R-:W-:Y:S01]  /*0a60*/  @P1 LOP3.LUT R9, R9, R26, RZ, 0x3c, !PT ;  /* 0x0000001a09091212 */ /* 0x000fe200078e3cff */
[----:B------:R-:W4:Y:S04]  /*0a70*/  @P2 LDG.E R24, desc[UR36][R10.64+0xd8] ;  /* 0x0000d8240a182981 */ /* 0x000f28000c1e1900 */
[----:B------:R-:W4:Y:S01]  /*0a80*/  @P5 LDG.E R26, desc[UR36][R10.64+0x104] ;  /* 0x000104240a1a5981 */ /* 0x000f22000c1e1900 */
[----:B------:R-:W-:Y:S02]  /*0a90*/  @P4 LOP3.LUT R15, R15, R28, RZ, 0x3c, !PT ;  /* 0x0000001c0f0f4212 */ /* 0x000fe400078e3cff */
[----:B------:R-:W-:-:S02]  /*0aa0*/  @P2 LOP3.LUT R8, R8, R23, RZ, 0x3c, !PT ;  /* 0x0000001708082212 */ /* 0x000fc400078e3cff */
        /* <DEDUP_REMOVED lines=8> */
[----:B------:R-:W-:Y:S02]  /*0b30*/  @P2 LOP3.LUT R6, R6, R25, RZ, 0x3c, !PT ;  /* 0x0000001906062212 */ /* 0x000fe400078e3cff */
[----:B------:R-:W-:Y:S01]  /*0b40*/  @P2 LOP3.LUT R7, R7, R24, RZ, 0x3c, !PT ;  /* 0x0000001807072212 */ /* 0x000fe200078e3cff */
[----:B------:R-:W4:Y:S01]  /*0b50*/  @P4 LDG.E R25, desc[UR36][R10.64+0xf4] ;  /* 0x0000f4240a194981 */ /* 0x000f22000c1e1900 */
[----:B------:R-:W-:-:S03]  /*0b60*/  @P5 LOP3.LUT R15, R15, R26, RZ, 0x3c, !PT ;  /* 0x0000001a0f0f5212 */ /* 0x000fc600078e3cff */
[----:B------:R-:W4:Y:S04]  /*0b70*/  @P6 LDG.E R26, desc[UR36][R10.64+0x118] ;  /* 0x000118240a1a6981 */ /* 0x000f28000c1e1900 */
        /* <DEDUP_REMOVED lines=29> */
[----:B------:R-:W-:-:S05]  /*0d50*/  VIADD R19, R19, 0x10 ;  /* 0x0000001013137836 */ /* 0x000fca0000000000 */
[----:B------:R-:W-:Y:S02]  /*0d60*/  ISETP.NE.AND P1, PT, R19, 0x20, PT ;  /* 0x000000201300780c */ /* 0x000fe40003f25270 */
[----:B------:R-:W-:-:S04]  /*0d70*/  @P6 LOP3.LUT R6, R6, R23, RZ, 0x3c, !PT ;  /* 0x0000001706066212 */ /* 0x000fc800078e3cff */
[----:B------:R-:W-:Y:S02]  /*0d80*/  @P0 LOP3.LUT R6, R6, R27, RZ, 0x3c, !PT ;  /* 0x0000001b06060212 */ /* 0x000fe400078e3cff */
[----:B--2---:R-:W-:Y:S02]  /*0d90*/  @P6 LOP3.LUT R9, R9, R20, RZ, 0x3c, !PT ;  /* 0x0000001409096212 */ /* 0x004fe400078e3cff */
[----:B---3--:R-:W-:Y:S02]  /*0da0*/  @P6 LOP3.LUT R7, R7, R22, RZ, 0x3c, !PT ;  /* 0x0000001607076212 */ /* 0x008fe400078e3cff */
[----:B----4-:R-:W-:-:S04]  /*0db0*/  @P6 LOP3.LUT R8, R8, R21, RZ, 0x3c, !PT ;  /* 0x0000001508086212 */ /* 0x010fc800078e3cff */
[----:B------:R-:W-:Y:S02]  /*0dc0*/  @P0 LOP3.LUT R8, R8, R25, RZ, 0x3c, !PT ;  /* 0x0000001908080212 */ /* 0x000fe400078e3cff */
[----:B------:R-:W-:Y:S02]  /*0dd0*/  @P0 LOP3.LUT R7, R7, R26, RZ, 0x3c, !PT ;  /* 0x0000001a07070212 */ /* 0x000fe400078e3cff */
[----:B------:R-:W-:Y:S01]  /*0de0*/  @P0 LOP3.LUT R9, R9, R24, RZ, 0x3c, !PT ;  /* 0x0000001809090212 */ /* 0x000fe200078e3cff */
[----:B------:R-:W-:Y:S06]  /*0df0*/  @P1 BRA `(.L_x_43) ;  /* 0xfffffff400481947 */ /* 0x000fec000383ffff */
[----:B------:R-:W-:Y:S05]  /*0e00*/  BSYNC.RECONVERGENT B3 ;  /* 0x0000000000037941 */ /* 0x000fea0003800200 */
.L_x_42:
[----:B------:R-:W-:-:S05]  /*0e10*/  VIADD R17, R17, 0x1 ;  /* 0x0000000111117836 */ /* 0x000fca0000000000 */
[----:B------:R-:W-:-:S13]  /*0e20*/  ISETP.NE.AND P0, PT, R17, 0x5, PT ;  /* 0x000000051100780c */ /* 0x000fda0003f05270 */
[----:B------:R-:W-:Y:S05]  /*0e30*/  @P0 BRA `(.L_x_44) ;  /* 0xfffffff400280947 */ /* 0x000fea000383ffff */
[----:B------:R-:W-:Y:S05]  /*0e40*/  BSYNC.RECONVERGENT B2 ;  /* 0x0000000000027941 */ /* 0x000fea0003800200 */
.L_x_41:
[----:B------:R1:W-:Y:S01]  /*0e50*/  ST.E.64 desc[UR36][R4.64+0x8], R8 ;  /* 0x0000080804007985 */ /* 0x0003e2000c101b24 */
[----:B------:R-:W-:Y:S01]  /*0e60*/  VIADD R14, R14, 0x1 ;  /* 0x000000010e0e7836 */ /* 0x000fe20000000000 */
[----:B------:R-:W-:Y:S02]  /*0e70*/  LOP3.LUT R11, R13, 0x3, RZ, 0xc0, !PT ;  /* 0x000000030d0b7812 */ /* 0x000fe400078ec0ff */
[----:B------:R1:W-:Y:S02]  /*0e80*/  ST.E.64 desc[UR36][R4.64+0x10], R6 ;  /* 0x0000100604007985 */ /* 0x0003e4000c101b24 */
[----:B------:R-:W-:Y:S02]  /*0e90*/  ISETP.GE.U32.AND P0, PT, R14, R11, PT ;  /* 0x0000000b0e00720c */ /* 0x000fe40003f06070 */
[----:B------:R1:W-:Y:S11]  /*0ea0*/  ST.E desc[UR36][R4.64+0x4], R15 ;  /* 0x0000040f04007985 */ /* 0x0003f6000c101924 */
[----:B------:R-:W-:Y:S05]  /*0eb0*/  @!P0 BRA `(.L_x_45) ;  /* 0xfffffff000f48947 */ /* 0x000fea000383ffff */
.L_x_40:
[----:B------:R-:W-:Y:S05]  /*0ec0*/  BSYNC.RECONVERGENT B1 ;  /* 0x0000000000017941 */ /* 0x000fea0003800200 */
.L_x_39:
[C---:B------:R-:W-:Y:S01]  /*0ed0*/  ISETP.GT.U32.AND P0, PT, R13.reuse, 0x3, PT ;  /* 0x000000030d00780c */ /* 0x040fe20003f04070 */
[----:B------:R-:W-:Y:S01]  /*0ee0*/  VIADD R12, R12, 0x1 ;  /* 0x000000010c0c7836 */ /* 0x000fe20000000000 */
[--C-:B------:R-:W-:Y:S02]  /*0ef0*/  SHF.R.U64 R13, R13, 0x2, R0.reuse ;  /* 0x000000020d0d7819 */ /* 0x100fe40000001200 */
[----:B------:R-:W-:Y:S02]  /*0f00*/  ISETP.GT.U32.AND.EX P0, PT, R0, RZ, PT, P0 ;  /* 0x000000ff0000720c */ /* 0x000fe40003f04100 */
[----:B------:R-:W-:-:S11]  /*0f10*/  SHF.R.U32.HI R0, RZ, 0x2, R0 ;  /* 0x00000002ff007819 */ /* 0x000fd60000011600 */
[----:B------:R-:W-:Y:S05]  /*0f20*/  @P0 BRA `(.L_x_46) ;  /* 0xfffffff000b80947 */ /* 0x000fea000383ffff */
.L_x_38:
[----:B------:R-:W-:Y:S05]  /*0f30*/  BSYNC.RECONVERGENT B0 ;  /* 0x0000000000007941 */ /* 0x000fea0003800200 */
.L_x_37:
[----:B------:R-:W2:Y:S01]  /*0f40*/  LDCU.64 UR4, c[0x4][0x40] ;  /* 0x01000800ff0477ac */ /* 0x000ea20008000a00 */
[----:B------:R-:W-:Y:S01]  /*0f50*/  SHF.R.S32.HI R3, RZ, 0x1f, R16 ;  /* 0x0000001fff037819 */ /* 0x000fe20000011410 */
[----:B------:R-:W-:Y:S04]  /*0f60*/  ST.E.64 desc[UR36][R4.64+0x18], RZ ;  /* 0x000018ff04007985 */ /* 0x000fe8000c101b24 */
[----:B------:R-:W-:Y:S04]  /*0f70*/  ST.E desc[UR36][R4.64+0x20], RZ ;  /* 0x000020ff04007985 */ /* 0x000fe8000c101924 */
[----:B------:R-:W-:Y:S01]  /*0f80*/  ST.E.64 desc[UR36][R4.64+0x28], RZ ;  /* 0x000028ff04007985 */ /* 0x000fe2000c101b24 */
[----:B--2---:R-:W-:-:S04]  /*0f90*/  LEA R2, P0, R16, UR4, 0x3 ;  /* 0x0000000410027c11 */ /* 0x004fc8000f8018ff */
[----:B------:R-:W-:-:S05]  /*0fa0*/  LEA.HI.X R3, R16, UR5, R3, 0x3, P0 ;  /* 0x0000000510037c11 */ /* 0x000fca00080f1c03 */
[----:B------:R-:W-:Y:S01]  /*0fb0*/  STG.E.64 desc[UR36][R2.64], R4 ;  /* 0x0000000402007986 */ /* 0x000fe2000c101b24 */
[----:B------:R-:W-:Y:S05]  /*0fc0*/  EXIT ;  /* 0x000000000000794d */ /* 0x000fea0003800000 */
.L_x_47:
        /* <DEDUP_REMOVED lines=11> */
.L_x_52:


//--------------------- .nv.global.init           --------------------------
	.section	.nv.global.init,"aw",@progbits
	.align	4
.nv.global.init:
	.type		__cudart_i2opi_f,@object
	.size		__cudart_i2opi_f,(mrg32k3aM1SubSeq - __cudart_i2opi_f)
__cudart_i2opi_f:
        /*0000*/ 	.byte	0x41, 0x90, 0x43, 0x3c, 0x99, 0x95, 0x62, 0xdb, 0xc0, 0xdd, 0x34, 0xf5, 0xd1, 0x57, 0x27, 0xfc
        /*0010*/ 	.byte	0x29, 0x15, 0x44, 0x4e, 0x6e, 0x83, 0xf9, 0xa2
	.type		mrg32k3aM1SubSeq,@object
	.size		mrg32k3aM1SubSeq,(mrg32k3aM2SubSeq - mrg32k3aM1SubSeq)
mrg32k3aM1SubSeq:
        /*0018*/ 	.byte	0x0b, 0xcc, 0xee, 0x04, 0x73, 0x29, 0x8b, 0x6f, 0xf6, 0x53, 0x03, 0xf6, 0x23, 0xf6, 0xea, 0xda
        /* <DEDUP_REMOVED lines=125> */
	.type		mrg32k3aM2SubSeq,@object
	.size		mrg32k3aM2SubSeq,(mrg32k3aM1 - mrg32k3aM2SubSeq)
mrg32k3aM2SubSeq:
        /* <DEDUP_REMOVED lines=126> */
	.type		mrg32k3aM1,@object
	.size		mrg32k3aM1,(mrg32k3aM1Seq - mrg32k3aM1)
mrg32k3aM1:
        /* <DEDUP_REMOVED lines=144> */
	.type		mrg32k3aM1Seq,@object
	.size		mrg32k3aM1Seq,(mrg32k3aM2 - mrg32k3aM1Seq)
mrg32k3aM1Seq:
        /* <DEDUP_REMOVED lines=144> */
	.type		mrg32k3aM2,@object
	.size		mrg32k3aM2,(mrg32k3aM2Seq - mrg32k3aM2)
mrg32k3aM2:
        /* <DEDUP_REMOVED lines=144> */
	.type		mrg32k3aM2Seq,@object
	.size		mrg32k3aM2Seq,(precalc_xorwow_matrix - mrg32k3aM2Seq)
mrg32k3aM2Seq:
        /* <DEDUP_REMOVED lines=144> */
	.type		precalc_xorwow_matrix,@object
	.size		precalc_xorwow_matrix,(precalc_xorwow_offset_matrix - precalc_xorwow_matrix)
precalc_xorwow_matrix:
        /* <DEDUP_REMOVED lines=6400> */
	.type		precalc_xorwow_offset_matrix,@object
	.size		precalc_xorwow_offset_matrix,(.L_1 - precalc_xorwow_offset_matrix)
precalc_xorwow_offset_matrix:
        /* <DEDUP_REMOVED lines=6400> */
.L_1:


//--------------------- .nv.shared.end_simulation --------------------------
	.section	.nv.shared.end_simulation,"aw",@nobits
	.sectionflags	@""
	.align	4
.nv.shared.end_simulation:
	.zero		1216


//--------------------- .nv.shared.reserved.0     --------------------------
	.section	.nv.shared.reserved.0,"aw",@nobits
	.weak		__nv_reservedSMEM_offset_0_alias
	.size		__nv_reservedSMEM_offset_0_alias, 0, 64
	.other		__nv_reservedSMEM_offset_0_alias,@"STO_CUDA_RESERVED_SHARED STV_DEFAULT"
__nv_reservedSMEM_offset_0_alias:
	.zero		0
	.zero		64


//--------------------- .nv.global                --------------------------
	.section	.nv.global,"aw",@nobits
	.align	8
.nv.global:
	.type		curand_states,@object
	.size		curand_states,(.L_9 - curand_states)
curand_states:
	.zero		32
.L_9:


//--------------------- .nv.shared.continue_simulation --------------------------
	.section	.nv.shared.continue_simulation,"aw",@nobits
	.sectionflags	@""
	.align	4
.nv.shared.continue_simulation:
	.zero		1216


//--------------------- .nv.shared.prepare_simulation --------------------------
	.section	.nv.shared.prepare_simulation,"aw",@nobits
	.sectionflags	@""
	.align	4
.nv.shared.prepare_simulation:
	.zero		1216


//--------------------- .nv.constant0.end_simulation --------------------------
	.section	.nv.constant0.end_simulation,"a",@progbits
	.sectionflags	@""
	.align	4
.nv.constant0.end_simulation:
	.zero		912


//--------------------- .nv.constant0.continue_simulation --------------------------
	.section	.nv.constant0.continue_simulation,"a",@progbits
	.sectionflags	@""
	.align	4
.nv.constant0.continue_simulation:
	.zero		912


//--------------------- .nv.constant0.prepare_simulation --------------------------
	.section	.nv.constant0.prepare_simulation,"a",@progbits
	.sectionflags	@""
	.align	4
.nv.constant0.prepare_simulation:
	.zero		912


//--------------------- .nv.constant0._Z10initkerneli --------------------------
	.section	.nv.constant0._Z10initkerneli,"a",@progbits
	.sectionflags	@""
	.align	4
.nv.constant0._Z10initkerneli:
	.zero		900


//--------------------- SYMBOLS --------------------------

	.type		.nv.reservedSmem.offset0,@object
	.size		.nv.reservedSmem.offset0,0x4
	.type		.nv.reservedSmem.cap,@object
	.size		.nv.reservedSmem.cap,0x4
	.type		malloc,@function
